//
// Generated by NVIDIA NVVM Compiler
//
// Compiler Build ID: CL-36424714
// Cuda compilation tools, release 13.0, V13.0.88
// Based on NVVM 20.0.0
//

.version 9.0
.target sm_100
.address_size 64

	// .globl	toComplex
// _ZZ8findPeakE5shmax has been demoted
// _ZZ8findPeakE5shind has been demoted
// _ZZ13computeEnergyE5shmem has been demoted
// _ZZ10sumDoublesE5shmem has been demoted
// _ZZ12maxlocFloatsE5shmax has been demoted
// _ZZ12maxlocFloatsE5shind has been demoted

.visible .entry toComplex(
	.param .u32 toComplex_param_0,
	.param .u32 toComplex_param_1,
	.param .u64 .ptr .align 1 toComplex_param_2,
	.param .u64 .ptr .align 1 toComplex_param_3
)
{
	.reg .pred 	%p<4>;
	.reg .b32 	%r<17>;
	.reg .b32 	%f<2>;
	.reg .b64 	%rd<9>;

	ld.param.u32 	%r4, [toComplex_param_0];
	ld.param.u32 	%r3, [toComplex_param_1];
	ld.param.u64 	%rd1, [toComplex_param_2];
	ld.param.u64 	%rd2, [toComplex_param_3];
	mov.u32 	%r5, %tid.y;
	mov.u32 	%r6, %ctaid.y;
	shl.b32 	%r7, %r6, 4;
	add.s32 	%r1, %r7, %r5;
	mov.u32 	%r8, %tid.x;
	mov.u32 	%r9, %ctaid.x;
	shl.b32 	%r10, %r9, 5;
	add.s32 	%r2, %r10, %r8;
	setp.ge.s32 	%p1, %r1, %r4;
	setp.ge.s32 	%p2, %r2, %r3;
	or.pred  	%p3, %p1, %p2;
	@%p3 bra 	$L__BB0_2;
	cvta.to.global.u64 	%rd3, %rd2;
	cvta.to.global.u64 	%rd4, %rd1;
	mul.lo.s32 	%r11, %r3, %r1;
	add.s32 	%r12, %r11, %r2;
	mul.wide.s32 	%rd5, %r12, 4;
	add.s64 	%rd6, %rd3, %rd5;
	ld.global.f32 	%f1, [%rd6];
	shl.b32 	%r13, %r11, 1;
	shl.b32 	%r14, %r2, 1;
	add.s32 	%r15, %r13, %r14;
	mul.wide.s32 	%rd7, %r15, 4;
	add.s64 	%rd8, %rd4, %rd7;
	st.global.f32 	[%rd8], %f1;
	mov.b32 	%r16, 0;
	st.global.u32 	[%rd8+4], %r16;
$L__BB0_2:
	ret;

}
	// .globl	toComplexAndFlip
.visible .entry toComplexAndFlip(
	.param .u32 toComplexAndFlip_param_0,
	.param .u32 toComplexAndFlip_param_1,
	.param .u64 .ptr .align 1 toComplexAndFlip_param_2,
	.param .u64 .ptr .align 1 toComplexAndFlip_param_3
)
{
	.reg .pred 	%p<4>;
	.reg .b32 	%r<21>;
	.reg .b32 	%f<2>;
	.reg .b64 	%rd<9>;

	ld.param.u32 	%r3, [toComplexAndFlip_param_0];
	ld.param.u32 	%r4, [toComplexAndFlip_param_1];
	ld.param.u64 	%rd1, [toComplexAndFlip_param_2];
	ld.param.u64 	%rd2, [toComplexAndFlip_param_3];
	mov.u32 	%r5, %tid.y;
	mov.u32 	%r6, %ctaid.y;
	shl.b32 	%r7, %r6, 4;
	add.s32 	%r1, %r7, %r5;
	mov.u32 	%r8, %tid.x;
	mov.u32 	%r9, %ctaid.x;
	shl.b32 	%r10, %r9, 5;
	add.s32 	%r2, %r10, %r8;
	setp.ge.s32 	%p1, %r1, %r3;
	setp.ge.s32 	%p2, %r2, %r4;
	or.pred  	%p3, %p1, %p2;
	@%p3 bra 	$L__BB1_2;
	cvta.to.global.u64 	%rd3, %rd2;
	cvta.to.global.u64 	%rd4, %rd1;
	not.b32 	%r11, %r1;
	add.s32 	%r12, %r3, %r11;
	not.b32 	%r13, %r2;
	add.s32 	%r14, %r4, %r13;
	mad.lo.s32 	%r15, %r4, %r1, %r2;
	mul.wide.s32 	%rd5, %r15, 4;
	add.s64 	%rd6, %rd3, %rd5;
	ld.global.f32 	%f1, [%rd6];
	mul.lo.s32 	%r16, %r4, %r12;
	shl.b32 	%r17, %r16, 1;
	shl.b32 	%r18, %r14, 1;
	add.s32 	%r19, %r17, %r18;
	mul.wide.s32 	%rd7, %r19, 4;
	add.s64 	%rd8, %rd4, %rd7;
	st.global.f32 	[%rd8], %f1;
	mov.b32 	%r20, 0;
	st.global.u32 	[%rd8+4], %r20;
$L__BB1_2:
	ret;

}
	// .globl	toComplexAndFlip2
.visible .entry toComplexAndFlip2(
	.param .u32 toComplexAndFlip2_param_0,
	.param .u32 toComplexAndFlip2_param_1,
	.param .u64 .ptr .align 1 toComplexAndFlip2_param_2,
	.param .u64 .ptr .align 1 toComplexAndFlip2_param_3,
	.param .u64 .ptr .align 1 toComplexAndFlip2_param_4,
	.param .u64 .ptr .align 1 toComplexAndFlip2_param_5
)
{
	.reg .pred 	%p<4>;
	.reg .b32 	%r<25>;
	.reg .b32 	%f<3>;
	.reg .b64 	%rd<16>;

	ld.param.u32 	%r3, [toComplexAndFlip2_param_0];
	ld.param.u32 	%r4, [toComplexAndFlip2_param_1];
	ld.param.u64 	%rd1, [toComplexAndFlip2_param_2];
	ld.param.u64 	%rd2, [toComplexAndFlip2_param_3];
	ld.param.u64 	%rd3, [toComplexAndFlip2_param_4];
	ld.param.u64 	%rd4, [toComplexAndFlip2_param_5];
	mov.u32 	%r5, %tid.y;
	mov.u32 	%r6, %ctaid.y;
	shl.b32 	%r7, %r6, 4;
	add.s32 	%r1, %r7, %r5;
	mov.u32 	%r8, %tid.x;
	mov.u32 	%r9, %ctaid.x;
	shl.b32 	%r10, %r9, 5;
	add.s32 	%r2, %r10, %r8;
	setp.ge.s32 	%p1, %r1, %r3;
	setp.ge.s32 	%p2, %r2, %r4;
	or.pred  	%p3, %p1, %p2;
	@%p3 bra 	$L__BB2_2;
	cvta.to.global.u64 	%rd5, %rd3;
	cvta.to.global.u64 	%rd6, %rd1;
	cvta.to.global.u64 	%rd7, %rd4;
	cvta.to.global.u64 	%rd8, %rd2;
	mul.lo.s32 	%r11, %r4, %r1;
	add.s32 	%r12, %r11, %r2;
	mul.wide.s32 	%rd9, %r12, 4;
	add.s64 	%rd10, %rd5, %rd9;
	ld.global.f32 	%f1, [%rd10];
	shl.b32 	%r13, %r11, 1;
	shl.b32 	%r14, %r2, 1;
	add.s32 	%r15, %r13, %r14;
	mul.wide.s32 	%rd11, %r15, 4;
	add.s64 	%rd12, %rd6, %rd11;
	st.global.f32 	[%rd12], %f1;
	mov.b32 	%r16, 0;
	st.global.u32 	[%rd12+4], %r16;
	not.b32 	%r17, %r1;
	add.s32 	%r18, %r3, %r17;
	not.b32 	%r19, %r2;
	add.s32 	%r20, %r4, %r19;
	add.s64 	%rd13, %rd7, %rd9;
	ld.global.f32 	%f2, [%rd13];
	mul.lo.s32 	%r21, %r4, %r18;
	shl.b32 	%r22, %r21, 1;
	shl.b32 	%r23, %r20, 1;
	add.s32 	%r24, %r22, %r23;
	mul.wide.s32 	%rd14, %r24, 4;
	add.s64 	%rd15, %rd8, %rd14;
	st.global.f32 	[%rd15], %f2;
	st.global.u32 	[%rd15+4], %r16;
$L__BB2_2:
	ret;

}
	// .globl	computeCrossCorr
.visible .entry computeCrossCorr(
	.param .u32 computeCrossCorr_param_0,
	.param .u32 computeCrossCorr_param_1,
	.param .u64 .ptr .align 1 computeCrossCorr_param_2,
	.param .u64 .ptr .align 1 computeCrossCorr_param_3,
	.param .u64 .ptr .align 1 computeCrossCorr_param_4
)
{
	.reg .pred 	%p<5>;
	.reg .b32 	%r<21>;
	.reg .b32 	%f<14>;
	.reg .b64 	%rd<12>;

	ld.param.u32 	%r4, [computeCrossCorr_param_0];
	ld.param.u32 	%r3, [computeCrossCorr_param_1];
	ld.param.u64 	%rd1, [computeCrossCorr_param_2];
	ld.param.u64 	%rd2, [computeCrossCorr_param_3];
	ld.param.u64 	%rd3, [computeCrossCorr_param_4];
	mov.u32 	%r5, %tid.y;
	mov.u32 	%r6, %ctaid.y;
	shl.b32 	%r7, %r6, 4;
	add.s32 	%r1, %r7, %r5;
	mov.u32 	%r8, %tid.x;
	mov.u32 	%r9, %ctaid.x;
	shl.b32 	%r10, %r9, 5;
	add.s32 	%r2, %r10, %r8;
	setp.ge.s32 	%p1, %r1, %r4;
	setp.le.s32 	%p2, %r3, %r2;
	or.pred  	%p3, %p1, %p2;
	@%p3 bra 	$L__BB3_2;
	cvta.to.global.u64 	%rd4, %rd2;
	cvta.to.global.u64 	%rd5, %rd3;
	cvta.to.global.u64 	%rd6, %rd1;
	mad.lo.s32 	%r11, %r3, %r1, %r2;
	shr.u32 	%r12, %r3, 31;
	add.s32 	%r13, %r3, %r12;
	shr.s32 	%r14, %r13, 1;
	setp.gt.s32 	%p4, %r2, %r14;
	sub.s32 	%r15, %r3, %r2;
	selp.b32 	%r16, %r15, %r2, %p4;
	mad.lo.s32 	%r17, %r1, %r14, %r1;
	add.s32 	%r18, %r17, %r16;
	shl.b32 	%r19, %r18, 1;
	mul.wide.s32 	%rd7, %r19, 4;
	add.s64 	%rd8, %rd4, %rd7;
	ld.global.f32 	%f1, [%rd8];
	ld.global.f32 	%f2, [%rd8+4];
	add.s64 	%rd9, %rd5, %rd7;
	ld.global.f32 	%f3, [%rd9];
	ld.global.f32 	%f4, [%rd9+4];
	neg.f32 	%f5, %f2;
	selp.f32 	%f6, %f2, %f5, %p4;
	neg.f32 	%f7, %f4;
	selp.f32 	%f8, %f7, %f4, %p4;
	mul.f32 	%f9, %f1, %f3;
	mul.f32 	%f10, %f6, %f8;
	sub.f32 	%f11, %f9, %f10;
	shl.b32 	%r20, %r11, 1;
	mul.wide.s32 	%rd10, %r20, 4;
	add.s64 	%rd11, %rd6, %rd10;
	st.global.f32 	[%rd11], %f11;
	mul.f32 	%f12, %f1, %f8;
	fma.rn.f32 	%f13, %f6, %f3, %f12;
	st.global.f32 	[%rd11+4], %f13;
$L__BB3_2:
	ret;

}
	// .globl	findPeak
.visible .entry findPeak(
	.param .u32 findPeak_param_0,
	.param .u32 findPeak_param_1,
	.param .u64 .ptr .align 1 findPeak_param_2,
	.param .u64 .ptr .align 1 findPeak_param_3,
	.param .u64 .ptr .align 1 findPeak_param_4,
	.param .u64 .ptr .align 1 findPeak_param_5
)
{
	.reg .pred 	%p<30>;
	.reg .b32 	%r<102>;
	.reg .b32 	%f<48>;
	.reg .b64 	%rd<24>;
	// demoted variable
	.shared .align 4 .b8 _ZZ8findPeakE5shmax[1024];
	// demoted variable
	.shared .align 4 .b8 _ZZ8findPeakE5shind[1024];
	ld.param.u32 	%r49, [findPeak_param_0];
	ld.param.u32 	%r50, [findPeak_param_1];
	ld.param.u64 	%rd2, [findPeak_param_2];
	ld.param.u64 	%rd3, [findPeak_param_3];
	ld.param.u64 	%rd4, [findPeak_param_4];
	ld.param.u64 	%rd5, [findPeak_param_5];
	cvta.to.global.u64 	%rd1, %rd5;
	mov.u32 	%r1, %ctaid.x;
	shl.b32 	%r2, %r1, 8;
	mov.u32 	%r3, %tid.x;
	add.s32 	%r95, %r2, %r3;
	mov.u32 	%r5, %nctaid.x;
	shl.b32 	%r6, %r5, 8;
	mul.lo.s32 	%r7, %r50, %r49;
	setp.ge.s32 	%p1, %r95, %r7;
	mov.b32 	%r101, -1;
	mov.f32 	%f47, 0fBF800000;
	@%p1 bra 	$L__BB4_7;
	add.s32 	%r8, %r95, %r6;
	max.s32 	%r53, %r7, %r8;
	setp.lt.s32 	%p2, %r8, %r7;
	selp.u32 	%r54, 1, 0, %p2;
	add.s32 	%r55, %r8, %r54;
	sub.s32 	%r56, %r53, %r55;
	div.u32 	%r57, %r56, %r6;
	add.s32 	%r58, %r57, %r54;
	add.s32 	%r9, %r58, 1;
	and.b32  	%r10, %r9, 3;
	setp.lt.u32 	%p3, %r58, 3;
	mov.f32 	%f47, 0fBF800000;
	mov.b32 	%r101, -1;
	@%p3 bra 	$L__BB4_4;
	and.b32  	%r60, %r9, -4;
	mad.lo.s32 	%r61, %r5, 768, %r3;
	add.s32 	%r62, %r61, %r2;
	shl.b32 	%r91, %r62, 1;
	shl.b32 	%r12, %r5, 11;
	shl.b32 	%r63, %r5, 9;
	add.s32 	%r64, %r3, %r63;
	add.s32 	%r65, %r64, %r2;
	shl.b32 	%r90, %r65, 1;
	shl.b32 	%r89, %r8, 1;
	shl.b32 	%r66, %r1, 9;
	shl.b32 	%r67, %r3, 1;
	add.s32 	%r88, %r66, %r67;
	neg.s32 	%r87, %r60;
	mov.f32 	%f47, 0fBF800000;
	mov.b32 	%r101, -1;
$L__BB4_3:
	mul.wide.s32 	%rd6, %r88, 4;
	add.s64 	%rd7, %rd1, %rd6;
	ld.global.f32 	%f20, [%rd7];
	abs.f32 	%f21, %f20;
	setp.gt.f32 	%p4, %f21, %f47;
	selp.f32 	%f22, %f21, %f47, %p4;
	selp.b32 	%r68, %r95, %r101, %p4;
	add.s32 	%r69, %r95, %r6;
	mul.wide.s32 	%rd8, %r89, 4;
	add.s64 	%rd9, %rd1, %rd8;
	ld.global.f32 	%f23, [%rd9];
	abs.f32 	%f24, %f23;
	setp.gt.f32 	%p5, %f24, %f22;
	selp.f32 	%f25, %f24, %f22, %p5;
	selp.b32 	%r70, %r69, %r68, %p5;
	add.s32 	%r71, %r69, %r6;
	mul.wide.s32 	%rd10, %r90, 4;
	add.s64 	%rd11, %rd1, %rd10;
	ld.global.f32 	%f26, [%rd11];
	abs.f32 	%f27, %f26;
	setp.gt.f32 	%p6, %f27, %f25;
	selp.f32 	%f28, %f27, %f25, %p6;
	selp.b32 	%r72, %r71, %r70, %p6;
	add.s32 	%r73, %r71, %r6;
	mul.wide.s32 	%rd12, %r91, 4;
	add.s64 	%rd13, %rd1, %rd12;
	ld.global.f32 	%f29, [%rd13];
	abs.f32 	%f30, %f29;
	setp.gt.f32 	%p7, %f30, %f28;
	selp.f32 	%f47, %f30, %f28, %p7;
	selp.b32 	%r101, %r73, %r72, %p7;
	add.s32 	%r95, %r73, %r6;
	add.s32 	%r91, %r91, %r12;
	add.s32 	%r90, %r90, %r12;
	add.s32 	%r89, %r89, %r12;
	add.s32 	%r88, %r88, %r12;
	add.s32 	%r87, %r87, 4;
	setp.ne.s32 	%p8, %r87, 0;
	@%p8 bra 	$L__BB4_3;
$L__BB4_4:
	setp.eq.s32 	%p9, %r10, 0;
	@%p9 bra 	$L__BB4_7;
	shl.b32 	%r98, %r95, 1;
	shl.b32 	%r35, %r5, 9;
	neg.s32 	%r97, %r10;
$L__BB4_6:
	.pragma "nounroll";
	mul.wide.s32 	%rd14, %r98, 4;
	add.s64 	%rd15, %rd1, %rd14;
	ld.global.f32 	%f31, [%rd15];
	abs.f32 	%f32, %f31;
	setp.gt.f32 	%p10, %f32, %f47;
	selp.f32 	%f47, %f32, %f47, %p10;
	selp.b32 	%r101, %r95, %r101, %p10;
	add.s32 	%r95, %r95, %r6;
	add.s32 	%r98, %r98, %r35;
	add.s32 	%r97, %r97, 1;
	setp.ne.s32 	%p11, %r97, 0;
	@%p11 bra 	$L__BB4_6;
$L__BB4_7:
	shl.b32 	%r74, %r3, 2;
	mov.u32 	%r75, _ZZ8findPeakE5shmax;
	add.s32 	%r46, %r75, %r74;
	st.shared.f32 	[%r46], %f47;
	mov.u32 	%r76, _ZZ8findPeakE5shind;
	add.s32 	%r47, %r76, %r74;
	st.shared.u32 	[%r47], %r101;
	bar.sync 	0;
	setp.gt.u32 	%p12, %r3, 127;
	@%p12 bra 	$L__BB4_10;
	ld.shared.f32 	%f33, [%r46];
	ld.shared.f32 	%f8, [%r46+512];
	setp.geu.f32 	%p13, %f33, %f8;
	@%p13 bra 	$L__BB4_10;
	st.shared.f32 	[%r46], %f8;
	ld.shared.u32 	%r77, [%r47+512];
	st.shared.u32 	[%r47], %r77;
$L__BB4_10:
	bar.sync 	0;
	setp.gt.u32 	%p14, %r3, 63;
	@%p14 bra 	$L__BB4_13;
	ld.shared.f32 	%f34, [%r46];
	ld.shared.f32 	%f9, [%r46+256];
	setp.geu.f32 	%p15, %f34, %f9;
	@%p15 bra 	$L__BB4_13;
	st.shared.f32 	[%r46], %f9;
	ld.shared.u32 	%r78, [%r47+256];
	st.shared.u32 	[%r47], %r78;
$L__BB4_13:
	bar.sync 	0;
	setp.gt.u32 	%p16, %r3, 31;
	@%p16 bra 	$L__BB4_16;
	ld.shared.f32 	%f35, [%r46];
	ld.shared.f32 	%f10, [%r46+128];
	setp.geu.f32 	%p17, %f35, %f10;
	@%p17 bra 	$L__BB4_16;
	st.shared.f32 	[%r46], %f10;
	ld.shared.u32 	%r79, [%r47+128];
	st.shared.u32 	[%r47], %r79;
$L__BB4_16:
	bar.sync 	0;
	setp.gt.u32 	%p18, %r3, 15;
	@%p18 bra 	$L__BB4_19;
	ld.shared.f32 	%f36, [%r46];
	ld.shared.f32 	%f11, [%r46+64];
	setp.geu.f32 	%p19, %f36, %f11;
	@%p19 bra 	$L__BB4_19;
	st.shared.f32 	[%r46], %f11;
	ld.shared.u32 	%r80, [%r47+64];
	st.shared.u32 	[%r47], %r80;
$L__BB4_19:
	bar.sync 	0;
	setp.gt.u32 	%p20, %r3, 7;
	@%p20 bra 	$L__BB4_22;
	ld.shared.f32 	%f37, [%r46];
	ld.shared.f32 	%f12, [%r46+32];
	setp.geu.f32 	%p21, %f37, %f12;
	@%p21 bra 	$L__BB4_22;
	st.shared.f32 	[%r46], %f12;
	ld.shared.u32 	%r81, [%r47+32];
	st.shared.u32 	[%r47], %r81;
$L__BB4_22:
	bar.sync 	0;
	setp.gt.u32 	%p22, %r3, 3;
	@%p22 bra 	$L__BB4_25;
	ld.shared.f32 	%f38, [%r46];
	ld.shared.f32 	%f13, [%r46+16];
	setp.geu.f32 	%p23, %f38, %f13;
	@%p23 bra 	$L__BB4_25;
	st.shared.f32 	[%r46], %f13;
	ld.shared.u32 	%r82, [%r47+16];
	st.shared.u32 	[%r47], %r82;
$L__BB4_25:
	bar.sync 	0;
	setp.gt.u32 	%p24, %r3, 1;
	@%p24 bra 	$L__BB4_28;
	ld.shared.f32 	%f39, [%r46];
	ld.shared.f32 	%f14, [%r46+8];
	setp.geu.f32 	%p25, %f39, %f14;
	@%p25 bra 	$L__BB4_28;
	st.shared.f32 	[%r46], %f14;
	ld.shared.u32 	%r83, [%r47+8];
	st.shared.u32 	[%r47], %r83;
$L__BB4_28:
	bar.sync 	0;
	setp.ne.s32 	%p26, %r3, 0;
	@%p26 bra 	$L__BB4_31;
	ld.shared.f32 	%f40, [%r46];
	ld.shared.f32 	%f15, [_ZZ8findPeakE5shmax+4];
	setp.geu.f32 	%p27, %f40, %f15;
	@%p27 bra 	$L__BB4_31;
	st.shared.f32 	[%r46], %f15;
	ld.shared.u32 	%r84, [_ZZ8findPeakE5shind+4];
	st.shared.u32 	[%r47], %r84;
$L__BB4_31:
	setp.ne.s32 	%p28, %r3, 0;
	bar.sync 	0;
	@%p28 bra 	$L__BB4_34;
	ld.shared.f32 	%f41, [_ZZ8findPeakE5shmax];
	cvta.to.global.u64 	%rd16, %rd3;
	mul.wide.u32 	%rd17, %r1, 4;
	add.s64 	%rd18, %rd16, %rd17;
	st.global.f32 	[%rd18], %f41;
	ld.shared.u32 	%r85, [_ZZ8findPeakE5shind];
	cvta.to.global.u64 	%rd19, %rd4;
	add.s64 	%rd20, %rd19, %rd17;
	st.global.u32 	[%rd20], %r85;
	setp.ne.s32 	%p29, %r1, 0;
	@%p29 bra 	$L__BB4_34;
	shl.b32 	%r86, %r7, 1;
	mul.wide.s32 	%rd21, %r86, 4;
	add.s64 	%rd22, %rd1, %rd21;
	ld.global.f32 	%f42, [%rd22+-8];
	cvta.to.global.u64 	%rd23, %rd2;
	st.global.f32 	[%rd23], %f42;
$L__BB4_34:
	ret;

}
	// .globl	computeEnergy
.visible .entry computeEnergy(
	.param .u32 computeEnergy_param_0,
	.param .u32 computeEnergy_param_1,
	.param .u64 .ptr .align 1 computeEnergy_param_2,
	.param .u64 .ptr .align 1 computeEnergy_param_3,
	.param .u64 .ptr .align 1 computeEnergy_param_4
)
{
	.reg .pred 	%p<20>;
	.reg .b32 	%r<32>;
	.reg .b32 	%f<2>;
	.reg .b64 	%rd<11>;
	.reg .b64 	%fd<38>;
	// demoted variable
	.shared .align 8 .b8 _ZZ13computeEnergyE5shmem[2048];
	ld.param.u32 	%r17, [computeEnergy_param_0];
	ld.param.u32 	%r16, [computeEnergy_param_1];
	ld.param.u64 	%rd2, [computeEnergy_param_2];
	ld.param.u64 	%rd4, [computeEnergy_param_3];
	ld.param.u64 	%rd3, [computeEnergy_param_4];
	cvta.to.global.u64 	%rd5, %rd4;
	mov.u32 	%r1, %ctaid.x;
	shl.b32 	%r18, %r1, 8;
	mov.u32 	%r2, %tid.x;
	add.s32 	%r31, %r18, %r2;
	mov.u32 	%r19, %nctaid.x;
	shl.b32 	%r4, %r19, 8;
	mul.lo.s32 	%r5, %r16, %r17;
	ld.global.u32 	%r6, [%rd5];
	mov.f64 	%fd36, 0d0000000000000000;
	max.s32 	%r20, %r2, %r31;
	setp.ge.s32 	%p1, %r20, %r5;
	@%p1 bra 	$L__BB5_5;
	div.s32 	%r21, %r6, %r16;
	mul.lo.s32 	%r22, %r21, %r16;
	sub.s32 	%r23, %r6, %r22;
	add.s32 	%r7, %r21, -5;
	add.s32 	%r8, %r21, 5;
	add.s32 	%r9, %r23, -5;
	add.s32 	%r10, %r23, 5;
	cvta.to.global.u64 	%rd1, %rd3;
	mov.f64 	%fd36, 0d0000000000000000;
$L__BB5_2:
	div.s32 	%r24, %r31, %r16;
	mul.lo.s32 	%r12, %r24, %r16;
	sub.s32 	%r13, %r31, %r12;
	setp.gt.s32 	%p2, %r24, %r7;
	setp.lt.s32 	%p3, %r24, %r8;
	and.pred  	%p4, %p2, %p3;
	setp.gt.s32 	%p5, %r13, %r9;
	setp.lt.s32 	%p6, %r13, %r10;
	and.pred  	%p7, %p5, %p6;
	and.pred  	%p9, %p4, %p7;
	@%p9 bra 	$L__BB5_4;
	shl.b32 	%r25, %r12, 1;
	shl.b32 	%r26, %r13, 1;
	add.s32 	%r27, %r25, %r26;
	mul.wide.s32 	%rd6, %r27, 4;
	add.s64 	%rd7, %rd1, %rd6;
	ld.global.f32 	%f1, [%rd7];
	cvt.f64.f32 	%fd7, %f1;
	fma.rn.f64 	%fd36, %fd7, %fd7, %fd36;
$L__BB5_4:
	add.s32 	%r31, %r31, %r4;
	setp.lt.s32 	%p10, %r31, %r5;
	@%p10 bra 	$L__BB5_2;
$L__BB5_5:
	shl.b32 	%r28, %r2, 3;
	mov.u32 	%r29, _ZZ13computeEnergyE5shmem;
	add.s32 	%r15, %r29, %r28;
	st.shared.f64 	[%r15], %fd36;
	bar.sync 	0;
	setp.gt.u32 	%p11, %r2, 127;
	@%p11 bra 	$L__BB5_7;
	ld.shared.f64 	%fd8, [%r15+1024];
	ld.shared.f64 	%fd9, [%r15];
	add.f64 	%fd10, %fd8, %fd9;
	st.shared.f64 	[%r15], %fd10;
$L__BB5_7:
	bar.sync 	0;
	setp.gt.u32 	%p12, %r2, 63;
	@%p12 bra 	$L__BB5_9;
	ld.shared.f64 	%fd11, [%r15+512];
	ld.shared.f64 	%fd12, [%r15];
	add.f64 	%fd13, %fd11, %fd12;
	st.shared.f64 	[%r15], %fd13;
$L__BB5_9:
	bar.sync 	0;
	setp.gt.u32 	%p13, %r2, 31;
	@%p13 bra 	$L__BB5_11;
	ld.shared.f64 	%fd14, [%r15+256];
	ld.shared.f64 	%fd15, [%r15];
	add.f64 	%fd16, %fd14, %fd15;
	st.shared.f64 	[%r15], %fd16;
$L__BB5_11:
	bar.sync 	0;
	setp.gt.u32 	%p14, %r2, 15;
	@%p14 bra 	$L__BB5_13;
	ld.shared.f64 	%fd17, [%r15+128];
	ld.shared.f64 	%fd18, [%r15];
	add.f64 	%fd19, %fd17, %fd18;
	st.shared.f64 	[%r15], %fd19;
$L__BB5_13:
	bar.sync 	0;
	setp.gt.u32 	%p15, %r2, 7;
	@%p15 bra 	$L__BB5_15;
	ld.shared.f64 	%fd20, [%r15+64];
	ld.shared.f64 	%fd21, [%r15];
	add.f64 	%fd22, %fd20, %fd21;
	st.shared.f64 	[%r15], %fd22;
$L__BB5_15:
	bar.sync 	0;
	setp.gt.u32 	%p16, %r2, 3;
	@%p16 bra 	$L__BB5_17;
	ld.shared.f64 	%fd23, [%r15+32];
	ld.shared.f64 	%fd24, [%r15];
	add.f64 	%fd25, %fd23, %fd24;
	st.shared.f64 	[%r15], %fd25;
$L__BB5_17:
	bar.sync 	0;
	setp.gt.u32 	%p17, %r2, 1;
	@%p17 bra 	$L__BB5_19;
	ld.shared.f64 	%fd26, [%r15+16];
	ld.shared.f64 	%fd27, [%r15];
	add.f64 	%fd28, %fd26, %fd27;
	st.shared.f64 	[%r15], %fd28;
$L__BB5_19:
	bar.sync 	0;
	setp.ne.s32 	%p18, %r2, 0;
	@%p18 bra 	$L__BB5_21;
	ld.shared.f64 	%fd29, [_ZZ13computeEnergyE5shmem+8];
	ld.shared.f64 	%fd30, [%r15];
	add.f64 	%fd31, %fd29, %fd30;
	st.shared.f64 	[%r15], %fd31;
$L__BB5_21:
	setp.ne.s32 	%p19, %r2, 0;
	bar.sync 	0;
	@%p19 bra 	$L__BB5_23;
	ld.shared.f64 	%fd32, [_ZZ13computeEnergyE5shmem];
	add.s32 	%r30, %r5, -121;
	cvt.rn.f64.s32 	%fd33, %r30;
	div.rn.f64 	%fd34, %fd32, %fd33;
	cvta.to.global.u64 	%rd8, %rd2;
	mul.wide.u32 	%rd9, %r1, 8;
	add.s64 	%rd10, %rd8, %rd9;
	st.global.f64 	[%rd10], %fd34;
$L__BB5_23:
	ret;

}
	// .globl	sumDoubles
.visible .entry sumDoubles(
	.param .u64 .ptr .align 1 sumDoubles_param_0,
	.param .u64 .ptr .align 1 sumDoubles_param_1,
	.param .u32 sumDoubles_param_2
)
{
	.reg .pred 	%p<19>;
	.reg .b32 	%r<33>;
	.reg .b64 	%rd<20>;
	.reg .b64 	%fd<108>;
	// demoted variable
	.shared .align 8 .b8 _ZZ10sumDoublesE5shmem[2048];
	ld.param.u64 	%rd8, [sumDoubles_param_0];
	ld.param.u64 	%rd9, [sumDoubles_param_1];
	ld.param.u32 	%r20, [sumDoubles_param_2];
	cvta.to.global.u64 	%rd1, %rd9;
	mov.u32 	%r1, %tid.x;
	setp.ge.s32 	%p1, %r1, %r20;
	mov.f64 	%fd107, 0d0000000000000000;
	@%p1 bra 	$L__BB6_13;
	not.b32 	%r21, %r1;
	add.s32 	%r22, %r20, %r21;
	shr.u32 	%r23, %r22, 8;
	add.s32 	%r2, %r23, 1;
	and.b32  	%r3, %r2, 15;
	setp.lt.u32 	%p2, %r22, 3840;
	mov.f64 	%fd107, 0d0000000000000000;
	mov.u32 	%r29, %r1;
	@%p2 bra 	$L__BB6_4;
	and.b32  	%r24, %r2, 33554416;
	neg.s32 	%r27, %r24;
	mul.wide.u32 	%rd10, %r1, 8;
	add.s64 	%rd11, %rd10, %rd1;
	add.s64 	%rd18, %rd11, 16384;
	mov.f64 	%fd107, 0d0000000000000000;
	mov.u32 	%r29, %r1;
$L__BB6_3:
	.pragma "nounroll";
	ld.global.f64 	%fd18, [%rd18+-16384];
	add.f64 	%fd19, %fd107, %fd18;
	ld.global.f64 	%fd20, [%rd18+-14336];
	add.f64 	%fd21, %fd19, %fd20;
	ld.global.f64 	%fd22, [%rd18+-12288];
	add.f64 	%fd23, %fd21, %fd22;
	ld.global.f64 	%fd24, [%rd18+-10240];
	add.f64 	%fd25, %fd23, %fd24;
	ld.global.f64 	%fd26, [%rd18+-8192];
	add.f64 	%fd27, %fd25, %fd26;
	ld.global.f64 	%fd28, [%rd18+-6144];
	add.f64 	%fd29, %fd27, %fd28;
	ld.global.f64 	%fd30, [%rd18+-4096];
	add.f64 	%fd31, %fd29, %fd30;
	ld.global.f64 	%fd32, [%rd18+-2048];
	add.f64 	%fd33, %fd31, %fd32;
	ld.global.f64 	%fd34, [%rd18];
	add.f64 	%fd35, %fd33, %fd34;
	ld.global.f64 	%fd36, [%rd18+2048];
	add.f64 	%fd37, %fd35, %fd36;
	ld.global.f64 	%fd38, [%rd18+4096];
	add.f64 	%fd39, %fd37, %fd38;
	ld.global.f64 	%fd40, [%rd18+6144];
	add.f64 	%fd41, %fd39, %fd40;
	ld.global.f64 	%fd42, [%rd18+8192];
	add.f64 	%fd43, %fd41, %fd42;
	ld.global.f64 	%fd44, [%rd18+10240];
	add.f64 	%fd45, %fd43, %fd44;
	ld.global.f64 	%fd46, [%rd18+12288];
	add.f64 	%fd47, %fd45, %fd46;
	ld.global.f64 	%fd48, [%rd18+14336];
	add.f64 	%fd107, %fd47, %fd48;
	add.s32 	%r29, %r29, 4096;
	add.s32 	%r27, %r27, 16;
	add.s64 	%rd18, %rd18, 32768;
	setp.ne.s32 	%p3, %r27, 0;
	@%p3 bra 	$L__BB6_3;
$L__BB6_4:
	setp.eq.s32 	%p4, %r3, 0;
	@%p4 bra 	$L__BB6_13;
	and.b32  	%r10, %r2, 7;
	setp.lt.u32 	%p5, %r3, 8;
	@%p5 bra 	$L__BB6_7;
	mul.wide.u32 	%rd12, %r29, 8;
	add.s64 	%rd13, %rd1, %rd12;
	ld.global.f64 	%fd50, [%rd13];
	add.f64 	%fd51, %fd107, %fd50;
	ld.global.f64 	%fd52, [%rd13+2048];
	add.f64 	%fd53, %fd51, %fd52;
	ld.global.f64 	%fd54, [%rd13+4096];
	add.f64 	%fd55, %fd53, %fd54;
	ld.global.f64 	%fd56, [%rd13+6144];
	add.f64 	%fd57, %fd55, %fd56;
	ld.global.f64 	%fd58, [%rd13+8192];
	add.f64 	%fd59, %fd57, %fd58;
	ld.global.f64 	%fd60, [%rd13+10240];
	add.f64 	%fd61, %fd59, %fd60;
	ld.global.f64 	%fd62, [%rd13+12288];
	add.f64 	%fd63, %fd61, %fd62;
	ld.global.f64 	%fd64, [%rd13+14336];
	add.f64 	%fd107, %fd63, %fd64;
	add.s32 	%r29, %r29, 2048;
$L__BB6_7:
	setp.eq.s32 	%p6, %r10, 0;
	@%p6 bra 	$L__BB6_13;
	and.b32  	%r13, %r2, 3;
	setp.lt.u32 	%p7, %r10, 4;
	@%p7 bra 	$L__BB6_10;
	mul.wide.u32 	%rd14, %r29, 8;
	add.s64 	%rd15, %rd1, %rd14;
	ld.global.f64 	%fd66, [%rd15];
	add.f64 	%fd67, %fd107, %fd66;
	ld.global.f64 	%fd68, [%rd15+2048];
	add.f64 	%fd69, %fd67, %fd68;
	ld.global.f64 	%fd70, [%rd15+4096];
	add.f64 	%fd71, %fd69, %fd70;
	ld.global.f64 	%fd72, [%rd15+6144];
	add.f64 	%fd107, %fd71, %fd72;
	add.s32 	%r29, %r29, 1024;
$L__BB6_10:
	setp.eq.s32 	%p8, %r13, 0;
	@%p8 bra 	$L__BB6_13;
	mul.wide.u32 	%rd16, %r29, 8;
	add.s64 	%rd19, %rd1, %rd16;
	neg.s32 	%r32, %r13;
$L__BB6_12:
	.pragma "nounroll";
	ld.global.f64 	%fd73, [%rd19];
	add.f64 	%fd107, %fd107, %fd73;
	add.s64 	%rd19, %rd19, 2048;
	add.s32 	%r32, %r32, 1;
	setp.ne.s32 	%p9, %r32, 0;
	@%p9 bra 	$L__BB6_12;
$L__BB6_13:
	shl.b32 	%r25, %r1, 3;
	mov.u32 	%r26, _ZZ10sumDoublesE5shmem;
	add.s32 	%r19, %r26, %r25;
	st.shared.f64 	[%r19], %fd107;
	bar.sync 	0;
	setp.gt.u32 	%p10, %r1, 127;
	@%p10 bra 	$L__BB6_15;
	ld.shared.f64 	%fd74, [%r19+1024];
	ld.shared.f64 	%fd75, [%r19];
	add.f64 	%fd76, %fd74, %fd75;
	st.shared.f64 	[%r19], %fd76;
$L__BB6_15:
	bar.sync 	0;
	setp.gt.u32 	%p11, %r1, 63;
	@%p11 bra 	$L__BB6_17;
	ld.shared.f64 	%fd77, [%r19+512];
	ld.shared.f64 	%fd78, [%r19];
	add.f64 	%fd79, %fd77, %fd78;
	st.shared.f64 	[%r19], %fd79;
$L__BB6_17:
	bar.sync 	0;
	setp.gt.u32 	%p12, %r1, 31;
	@%p12 bra 	$L__BB6_19;
	ld.shared.f64 	%fd80, [%r19+256];
	ld.shared.f64 	%fd81, [%r19];
	add.f64 	%fd82, %fd80, %fd81;
	st.shared.f64 	[%r19], %fd82;
$L__BB6_19:
	bar.sync 	0;
	setp.gt.u32 	%p13, %r1, 15;
	@%p13 bra 	$L__BB6_21;
	ld.shared.f64 	%fd83, [%r19+128];
	ld.shared.f64 	%fd84, [%r19];
	add.f64 	%fd85, %fd83, %fd84;
	st.shared.f64 	[%r19], %fd85;
$L__BB6_21:
	bar.sync 	0;
	setp.gt.u32 	%p14, %r1, 7;
	@%p14 bra 	$L__BB6_23;
	ld.shared.f64 	%fd86, [%r19+64];
	ld.shared.f64 	%fd87, [%r19];
	add.f64 	%fd88, %fd86, %fd87;
	st.shared.f64 	[%r19], %fd88;
$L__BB6_23:
	bar.sync 	0;
	setp.gt.u32 	%p15, %r1, 3;
	@%p15 bra 	$L__BB6_25;
	ld.shared.f64 	%fd89, [%r19+32];
	ld.shared.f64 	%fd90, [%r19];
	add.f64 	%fd91, %fd89, %fd90;
	st.shared.f64 	[%r19], %fd91;
$L__BB6_25:
	bar.sync 	0;
	setp.gt.u32 	%p16, %r1, 1;
	@%p16 bra 	$L__BB6_27;
	ld.shared.f64 	%fd92, [%r19+16];
	ld.shared.f64 	%fd93, [%r19];
	add.f64 	%fd94, %fd92, %fd93;
	st.shared.f64 	[%r19], %fd94;
$L__BB6_27:
	bar.sync 	0;
	setp.ne.s32 	%p17, %r1, 0;
	@%p17 bra 	$L__BB6_29;
	ld.shared.f64 	%fd95, [_ZZ10sumDoublesE5shmem+8];
	ld.shared.f64 	%fd96, [%r19];
	add.f64 	%fd97, %fd95, %fd96;
	st.shared.f64 	[%r19], %fd97;
$L__BB6_29:
	setp.ne.s32 	%p18, %r1, 0;
	bar.sync 	0;
	@%p18 bra 	$L__BB6_31;
	ld.shared.f64 	%fd98, [_ZZ10sumDoublesE5shmem];
	cvta.to.global.u64 	%rd17, %rd8;
	st.global.f64 	[%rd17], %fd98;
$L__BB6_31:
	ret;

}
	// .globl	maxlocFloats
.visible .entry maxlocFloats(
	.param .u64 .ptr .align 1 maxlocFloats_param_0,
	.param .u64 .ptr .align 1 maxlocFloats_param_1,
	.param .u64 .ptr .align 1 maxlocFloats_param_2,
	.param .u64 .ptr .align 1 maxlocFloats_param_3,
	.param .u32 maxlocFloats_param_4
)
{
	.reg .pred 	%p<56>;
	.reg .b32 	%r<155>;
	.reg .b32 	%f<129>;
	.reg .b64 	%rd<34>;
	// demoted variable
	.shared .align 4 .b8 _ZZ12maxlocFloatsE5shmax[1024];
	// demoted variable
	.shared .align 4 .b8 _ZZ12maxlocFloatsE5shind[1024];
	ld.param.u64 	%rd19, [maxlocFloats_param_0];
	ld.param.u64 	%rd20, [maxlocFloats_param_1];
	ld.param.u64 	%rd21, [maxlocFloats_param_2];
	ld.param.u64 	%rd22, [maxlocFloats_param_3];
	ld.param.u32 	%r88, [maxlocFloats_param_4];
	cvta.to.global.u64 	%rd1, %rd21;
	cvta.to.global.u64 	%rd2, %rd22;
	mov.u32 	%r1, %tid.x;
	setp.ge.s32 	%p1, %r1, %r88;
	mov.b32 	%r114, -1;
	mov.f32 	%f92, 0fBF800000;
	@%p1 bra 	$L__BB7_71;
	not.b32 	%r92, %r1;
	add.s32 	%r93, %r88, %r92;
	shr.u32 	%r94, %r93, 8;
	add.s32 	%r2, %r94, 1;
	and.b32  	%r3, %r2, 15;
	setp.lt.u32 	%p2, %r93, 3840;
	mov.f32 	%f92, 0fBF800000;
	mov.b32 	%r114, -1;
	mov.u32 	%r131, %r1;
	@%p2 bra 	$L__BB7_36;
	and.b32  	%r96, %r2, 33554416;
	neg.s32 	%r111, %r96;
	mul.wide.u32 	%rd23, %r1, 4;
	or.b64  	%rd24, %rd23, 8192;
	add.s64 	%rd31, %rd2, %rd24;
	add.s64 	%rd30, %rd1, %rd24;
	mov.f32 	%f92, 0fBF800000;
	mov.b32 	%r114, -1;
	mov.u32 	%r131, %r1;
$L__BB7_3:
	.pragma "nounroll";
	ld.global.f32 	%f2, [%rd31+-8192];
	setp.leu.f32 	%p3, %f2, %f92;
	@%p3 bra 	$L__BB7_5;
	ld.global.u32 	%r114, [%rd30+-8192];
	mov.f32 	%f92, %f2;
$L__BB7_5:
	ld.global.f32 	%f4, [%rd31+-7168];
	setp.leu.f32 	%p4, %f4, %f92;
	@%p4 bra 	$L__BB7_7;
	ld.global.u32 	%r114, [%rd30+-7168];
	mov.f32 	%f92, %f4;
$L__BB7_7:
	ld.global.f32 	%f6, [%rd31+-6144];
	setp.leu.f32 	%p5, %f6, %f92;
	@%p5 bra 	$L__BB7_9;
	ld.global.u32 	%r114, [%rd30+-6144];
	mov.f32 	%f92, %f6;
$L__BB7_9:
	ld.global.f32 	%f8, [%rd31+-5120];
	setp.leu.f32 	%p6, %f8, %f92;
	@%p6 bra 	$L__BB7_11;
	ld.global.u32 	%r114, [%rd30+-5120];
	mov.f32 	%f92, %f8;
$L__BB7_11:
	ld.global.f32 	%f10, [%rd31+-4096];
	setp.leu.f32 	%p7, %f10, %f92;
	@%p7 bra 	$L__BB7_13;
	ld.global.u32 	%r114, [%rd30+-4096];
	mov.f32 	%f92, %f10;
$L__BB7_13:
	ld.global.f32 	%f12, [%rd31+-3072];
	setp.leu.f32 	%p8, %f12, %f92;
	@%p8 bra 	$L__BB7_15;
	ld.global.u32 	%r114, [%rd30+-3072];
	mov.f32 	%f92, %f12;
$L__BB7_15:
	ld.global.f32 	%f14, [%rd31+-2048];
	setp.leu.f32 	%p9, %f14, %f92;
	@%p9 bra 	$L__BB7_17;
	ld.global.u32 	%r114, [%rd30+-2048];
	mov.f32 	%f92, %f14;
$L__BB7_17:
	ld.global.f32 	%f16, [%rd31+-1024];
	setp.leu.f32 	%p10, %f16, %f92;
	@%p10 bra 	$L__BB7_19;
	ld.global.u32 	%r114, [%rd30+-1024];
	mov.f32 	%f92, %f16;
$L__BB7_19:
	ld.global.f32 	%f18, [%rd31];
	setp.leu.f32 	%p11, %f18, %f92;
	@%p11 bra 	$L__BB7_21;
	ld.global.u32 	%r114, [%rd30];
	mov.f32 	%f92, %f18;
$L__BB7_21:
	ld.global.f32 	%f20, [%rd31+1024];
	setp.leu.f32 	%p12, %f20, %f92;
	@%p12 bra 	$L__BB7_23;
	ld.global.u32 	%r114, [%rd30+1024];
	mov.f32 	%f92, %f20;
$L__BB7_23:
	ld.global.f32 	%f22, [%rd31+2048];
	setp.leu.f32 	%p13, %f22, %f92;
	@%p13 bra 	$L__BB7_25;
	ld.global.u32 	%r114, [%rd30+2048];
	mov.f32 	%f92, %f22;
$L__BB7_25:
	ld.global.f32 	%f24, [%rd31+3072];
	setp.leu.f32 	%p14, %f24, %f92;
	@%p14 bra 	$L__BB7_27;
	ld.global.u32 	%r114, [%rd30+3072];
	mov.f32 	%f92, %f24;
$L__BB7_27:
	ld.global.f32 	%f26, [%rd31+4096];
	setp.leu.f32 	%p15, %f26, %f92;
	@%p15 bra 	$L__BB7_29;
	ld.global.u32 	%r114, [%rd30+4096];
	mov.f32 	%f92, %f26;
$L__BB7_29:
	ld.global.f32 	%f28, [%rd31+5120];
	setp.leu.f32 	%p16, %f28, %f92;
	@%p16 bra 	$L__BB7_31;
	ld.global.u32 	%r114, [%rd30+5120];
	mov.f32 	%f92, %f28;
$L__BB7_31:
	ld.global.f32 	%f30, [%rd31+6144];
	setp.leu.f32 	%p17, %f30, %f92;
	@%p17 bra 	$L__BB7_33;
	ld.global.u32 	%r114, [%rd30+6144];
	mov.f32 	%f92, %f30;
$L__BB7_33:
	ld.global.f32 	%f32, [%rd31+7168];
	setp.leu.f32 	%p18, %f32, %f92;
	@%p18 bra 	$L__BB7_35;
	ld.global.u32 	%r114, [%rd30+7168];
	mov.f32 	%f92, %f32;
$L__BB7_35:
	add.s32 	%r131, %r131, 4096;
	add.s32 	%r111, %r111, 16;
	add.s64 	%rd31, %rd31, 16384;
	add.s64 	%rd30, %rd30, 16384;
	setp.ne.s32 	%p19, %r111, 0;
	@%p19 bra 	$L__BB7_3;
$L__BB7_36:
	setp.eq.s32 	%p20, %r3, 0;
	@%p20 bra 	$L__BB7_71;
	and.b32  	%r45, %r2, 7;
	setp.lt.u32 	%p21, %r3, 8;
	@%p21 bra 	$L__BB7_55;
	mul.wide.u32 	%rd25, %r131, 4;
	add.s64 	%rd9, %rd2, %rd25;
	ld.global.f32 	%f36, [%rd9];
	setp.leu.f32 	%p22, %f36, %f92;
	add.s64 	%rd10, %rd1, %rd25;
	@%p22 bra 	$L__BB7_40;
	ld.global.u32 	%r114, [%rd10];
	mov.f32 	%f92, %f36;
$L__BB7_40:
	ld.global.f32 	%f38, [%rd9+1024];
	setp.leu.f32 	%p23, %f38, %f92;
	@%p23 bra 	$L__BB7_42;
	ld.global.u32 	%r114, [%rd10+1024];
	mov.f32 	%f92, %f38;
$L__BB7_42:
	ld.global.f32 	%f40, [%rd9+2048];
	setp.leu.f32 	%p24, %f40, %f92;
	@%p24 bra 	$L__BB7_44;
	ld.global.u32 	%r114, [%rd10+2048];
	mov.f32 	%f92, %f40;
$L__BB7_44:
	ld.global.f32 	%f42, [%rd9+3072];
	setp.leu.f32 	%p25, %f42, %f92;
	@%p25 bra 	$L__BB7_46;
	ld.global.u32 	%r114, [%rd10+3072];
	mov.f32 	%f92, %f42;
$L__BB7_46:
	ld.global.f32 	%f44, [%rd9+4096];
	setp.leu.f32 	%p26, %f44, %f92;
	@%p26 bra 	$L__BB7_48;
	ld.global.u32 	%r114, [%rd10+4096];
	mov.f32 	%f92, %f44;
$L__BB7_48:
	ld.global.f32 	%f46, [%rd9+5120];
	setp.leu.f32 	%p27, %f46, %f92;
	@%p27 bra 	$L__BB7_50;
	ld.global.u32 	%r114, [%rd10+5120];
	mov.f32 	%f92, %f46;
$L__BB7_50:
	ld.global.f32 	%f48, [%rd9+6144];
	setp.leu.f32 	%p28, %f48, %f92;
	@%p28 bra 	$L__BB7_52;
	ld.global.u32 	%r114, [%rd10+6144];
	mov.f32 	%f92, %f48;
$L__BB7_52:
	ld.global.f32 	%f50, [%rd9+7168];
	setp.leu.f32 	%p29, %f50, %f92;
	@%p29 bra 	$L__BB7_54;
	ld.global.u32 	%r114, [%rd10+7168];
	mov.f32 	%f92, %f50;
$L__BB7_54:
	add.s32 	%r131, %r131, 2048;
$L__BB7_55:
	setp.eq.s32 	%p30, %r45, 0;
	@%p30 bra 	$L__BB7_71;
	and.b32  	%r66, %r2, 3;
	setp.lt.u32 	%p31, %r45, 4;
	@%p31 bra 	$L__BB7_66;
	mul.wide.u32 	%rd26, %r131, 4;
	add.s64 	%rd11, %rd2, %rd26;
	ld.global.f32 	%f54, [%rd11];
	setp.leu.f32 	%p32, %f54, %f92;
	add.s64 	%rd12, %rd1, %rd26;
	@%p32 bra 	$L__BB7_59;
	ld.global.u32 	%r114, [%rd12];
	mov.f32 	%f92, %f54;
$L__BB7_59:
	ld.global.f32 	%f56, [%rd11+1024];
	setp.leu.f32 	%p33, %f56, %f92;
	@%p33 bra 	$L__BB7_61;
	ld.global.u32 	%r114, [%rd12+1024];
	mov.f32 	%f92, %f56;
$L__BB7_61:
	ld.global.f32 	%f58, [%rd11+2048];
	setp.leu.f32 	%p34, %f58, %f92;
	@%p34 bra 	$L__BB7_63;
	ld.global.u32 	%r114, [%rd12+2048];
	mov.f32 	%f92, %f58;
$L__BB7_63:
	ld.global.f32 	%f60, [%rd11+3072];
	setp.leu.f32 	%p35, %f60, %f92;
	@%p35 bra 	$L__BB7_65;
	ld.global.u32 	%r114, [%rd12+3072];
	mov.f32 	%f92, %f60;
$L__BB7_65:
	add.s32 	%r131, %r131, 1024;
$L__BB7_66:
	setp.eq.s32 	%p36, %r66, 0;
	@%p36 bra 	$L__BB7_71;
	mul.wide.u32 	%rd27, %r131, 4;
	add.s64 	%rd33, %rd1, %rd27;
	add.s64 	%rd32, %rd2, %rd27;
	neg.s32 	%r151, %r66;
$L__BB7_68:
	.pragma "nounroll";
	ld.global.f32 	%f65, [%rd32];
	setp.leu.f32 	%p37, %f65, %f92;
	@%p37 bra 	$L__BB7_70;
	ld.global.u32 	%r114, [%rd33];
	mov.f32 	%f92, %f65;
$L__BB7_70:
	add.s64 	%rd33, %rd33, 1024;
	add.s64 	%rd32, %rd32, 1024;
	add.s32 	%r151, %r151, 1;
	setp.ne.s32 	%p38, %r151, 0;
	@%p38 bra 	$L__BB7_68;
$L__BB7_71:
	shl.b32 	%r99, %r1, 2;
	mov.u32 	%r100, _ZZ12maxlocFloatsE5shmax;
	add.s32 	%r86, %r100, %r99;
	st.shared.f32 	[%r86], %f92;
	mov.u32 	%r101, _ZZ12maxlocFloatsE5shind;
	add.s32 	%r87, %r101, %r99;
	st.shared.u32 	[%r87], %r114;
	bar.sync 	0;
	setp.gt.u32 	%p39, %r1, 127;
	@%p39 bra 	$L__BB7_74;
	ld.shared.f32 	%f82, [%r86];
	ld.shared.f32 	%f68, [%r86+512];
	setp.geu.f32 	%p40, %f82, %f68;
	@%p40 bra 	$L__BB7_74;
	st.shared.f32 	[%r86], %f68;
	ld.shared.u32 	%r102, [%r87+512];
	st.shared.u32 	[%r87], %r102;
$L__BB7_74:
	bar.sync 	0;
	setp.gt.u32 	%p41, %r1, 63;
	@%p41 bra 	$L__BB7_77;
	ld.shared.f32 	%f83, [%r86];
	ld.shared.f32 	%f69, [%r86+256];
	setp.geu.f32 	%p42, %f83, %f69;
	@%p42 bra 	$L__BB7_77;
	st.shared.f32 	[%r86], %f69;
	ld.shared.u32 	%r103, [%r87+256];
	st.shared.u32 	[%r87], %r103;
$L__BB7_77:
	bar.sync 	0;
	setp.gt.u32 	%p43, %r1, 31;
	@%p43 bra 	$L__BB7_80;
	ld.shared.f32 	%f84, [%r86];
	ld.shared.f32 	%f70, [%r86+128];
	setp.geu.f32 	%p44, %f84, %f70;
	@%p44 bra 	$L__BB7_80;
	st.shared.f32 	[%r86], %f70;
	ld.shared.u32 	%r104, [%r87+128];
	st.shared.u32 	[%r87], %r104;
$L__BB7_80:
	bar.sync 	0;
	setp.gt.u32 	%p45, %r1, 15;
	@%p45 bra 	$L__BB7_83;
	ld.shared.f32 	%f85, [%r86];
	ld.shared.f32 	%f71, [%r86+64];
	setp.geu.f32 	%p46, %f85, %f71;
	@%p46 bra 	$L__BB7_83;
	st.shared.f32 	[%r86], %f71;
	ld.shared.u32 	%r105, [%r87+64];
	st.shared.u32 	[%r87], %r105;
$L__BB7_83:
	bar.sync 	0;
	setp.gt.u32 	%p47, %r1, 7;
	@%p47 bra 	$L__BB7_86;
	ld.shared.f32 	%f86, [%r86];
	ld.shared.f32 	%f72, [%r86+32];
	setp.geu.f32 	%p48, %f86, %f72;
	@%p48 bra 	$L__BB7_86;
	st.shared.f32 	[%r86], %f72;
	ld.shared.u32 	%r106, [%r87+32];
	st.shared.u32 	[%r87], %r106;
$L__BB7_86:
	bar.sync 	0;
	setp.gt.u32 	%p49, %r1, 3;
	@%p49 bra 	$L__BB7_89;
	ld.shared.f32 	%f87, [%r86];
	ld.shared.f32 	%f73, [%r86+16];
	setp.geu.f32 	%p50, %f87, %f73;
	@%p50 bra 	$L__BB7_89;
	st.shared.f32 	[%r86], %f73;
	ld.shared.u32 	%r107, [%r87+16];
	st.shared.u32 	[%r87], %r107;
$L__BB7_89:
	bar.sync 	0;
	setp.gt.u32 	%p51, %r1, 1;
	@%p51 bra 	$L__BB7_92;
	ld.shared.f32 	%f88, [%r86];
	ld.shared.f32 	%f74, [%r86+8];
	setp.geu.f32 	%p52, %f88, %f74;
	@%p52 bra 	$L__BB7_92;
	st.shared.f32 	[%r86], %f74;
	ld.shared.u32 	%r108, [%r87+8];
	st.shared.u32 	[%r87], %r108;
$L__BB7_92:
	bar.sync 	0;
	setp.ne.s32 	%p53, %r1, 0;
	@%p53 bra 	$L__BB7_95;
	ld.shared.f32 	%f89, [%r86];
	ld.shared.f32 	%f75, [_ZZ12maxlocFloatsE5shmax+4];
	setp.geu.f32 	%p54, %f89, %f75;
	@%p54 bra 	$L__BB7_95;
	st.shared.f32 	[%r86], %f75;
	ld.shared.u32 	%r109, [_ZZ12maxlocFloatsE5shind+4];
	st.shared.u32 	[%r87], %r109;
$L__BB7_95:
	setp.ne.s32 	%p55, %r1, 0;
	bar.sync 	0;
	@%p55 bra 	$L__BB7_97;
	ld.shared.f32 	%f90, [_ZZ12maxlocFloatsE5shmax];
	cvta.to.global.u64 	%rd28, %rd20;
	st.global.f32 	[%rd28], %f90;
	ld.shared.u32 	%r110, [_ZZ12maxlocFloatsE5shind];
	cvta.to.global.u64 	%rd29, %rd19;
	st.global.u32 	[%rd29], %r110;
$L__BB7_97:
	ret;

}
	// .globl	computePCE
.visible .entry computePCE(
	.param .u64 .ptr .align 1 computePCE_param_0,
	.param .u64 .ptr .align 1 computePCE_param_1,
	.param .u64 .ptr .align 1 computePCE_param_2
)
{
	.reg .pred 	%p<2>;
	.reg .b32 	%r<4>;
	.reg .b32 	%f<3>;
	.reg .b64 	%rd<7>;
	.reg .b64 	%fd<4>;

	ld.param.u64 	%rd1, [computePCE_param_0];
	ld.param.u64 	%rd2, [computePCE_param_1];
	ld.param.u64 	%rd3, [computePCE_param_2];
	mov.u32 	%r1, %tid.x;
	mov.u32 	%r2, %ctaid.x;
	or.b32  	%r3, %r1, %r2;
	setp.ne.s32 	%p1, %r3, 0;
	@%p1 bra 	$L__BB8_2;
	cvta.to.global.u64 	%rd4, %rd2;
	cvta.to.global.u64 	%rd5, %rd3;
	cvta.to.global.u64 	%rd6, %rd1;
	ld.global.f32 	%f1, [%rd4];
	mul.f32 	%f2, %f1, %f1;
	cvt.f64.f32 	%fd1, %f2;
	ld.global.f64 	%fd2, [%rd5];
	div.rn.f64 	%fd3, %fd1, %fd2;
	st.global.f64 	[%rd6], %fd3;
$L__BB8_2:
	ret;

}


// ===== COMPILED SASS (sm_100) =====

	.target	sm_100

	.elftype	@"ET_EXEC"


//--------------------- .note.nv.tkinfo           --------------------------
	.section	.note.nv.tkinfo,"",@"SHT_NOTE"
	.sectionflags	@"SHF_NOTE_NV_TKINFO"
	.tkinfo
        /*0018*/ 	.word	0x00000002
        /*0030*/ 	.string	""
        /*0030*/ 	.string	"ptxas"
        /*0030*/ 	.string	"Cuda compilation tools, release 13.0, V13.0.88"
        /*0030*/ 	.string	"Build cuda_13.0.r13.0/compiler.36424714_0"
        /*0030*/ 	.string	"-arch sm_100 -m 64 "



//--------------------- .note.nv.cuinfo           --------------------------
	.section	.note.nv.cuinfo,"",@"SHT_NOTE"
	.sectionflags	@"SHF_NOTE_NV_CUINFO"
        /*0018*/ 	.short	0x0002
        /*001a*/ 	.short	0x0064
        /*001c*/ 	.short	0x0082
	.zero		2


//--------------------- .nv.info                  --------------------------
	.section	.nv.info,"",@"SHT_CUDA_INFO"
	.align	4


	//----- nvinfo : EIATTR_REGCOUNT
	.align		4
        /*0000*/ 	.byte	0x04, 0x2f
        /*0002*/ 	.short	(.L_1 - .L_0)
	.align		4
.L_0:
        /*0004*/ 	.word	index@(toComplex)
        /*0008*/ 	.word	0x0000000a


	//----- nvinfo : EIATTR_FRAME_SIZE
	.align		4
.L_1:
        /*000c*/ 	.byte	0x04, 0x11
        /*000e*/ 	.short	(.L_3 - .L_2)
	.align		4
.L_2:
        /*0010*/ 	.word	index@(toComplex)
        /*0014*/ 	.word	0x00000000


	//----- nvinfo : EIATTR_REGCOUNT
	.align		4
.L_3:
        /*0018*/ 	.byte	0x04, 0x2f
        /*001a*/ 	.short	(.L_5 - .L_4)
	.align		4
.L_4:
        /*001c*/ 	.word	index@(toComplexAndFlip)
        /*0020*/ 	.word	0x0000000a


	//----- nvinfo : EIATTR_FRAME_SIZE
	.align		4
.L_5:
        /*0024*/ 	.byte	0x04, 0x11
        /*0026*/ 	.short	(.L_7 - .L_6)
	.align		4
.L_6:
        /*0028*/ 	.word	index@(toComplexAndFlip)
        /*002c*/ 	.word	0x00000000


	//----- nvinfo : EIATTR_REGCOUNT
	.align		4
.L_7:
        /*0030*/ 	.byte	0x04, 0x2f
        /*0032*/ 	.short	(.L_9 - .L_8)
	.align		4
.L_8:
        /*0034*/ 	.word	index@(toComplexAndFlip2)
        /*0038*/ 	.word	0x00000012


	//----- nvinfo : EIATTR_FRAME_SIZE
	.align		4
.L_9:
        /*003c*/ 	.byte	0x04, 0x11
        /*003e*/ 	.short	(.L_11 - .L_10)
	.align		4
.L_10:
        /*0040*/ 	.word	index@(toComplexAndFlip2)
        /*0044*/ 	.word	0x00000000


	//----- nvinfo : EIATTR_REGCOUNT
	.align		4
.L_11:
        /*0048*/ 	.byte	0x04, 0x2f
        /*004a*/ 	.short	(.L_13 - .L_12)
	.align		4
.L_12:
        /*004c*/ 	.word	index@(computeCrossCorr)
        /*0050*/ 	.word	0x00000012


	//----- nvinfo : EIATTR_FRAME_SIZE
	.align		4
.L_13:
        /*0054*/ 	.byte	0x04, 0x11
        /*0056*/ 	.short	(.L_15 - .L_14)
	.align		4
.L_14:
        /*0058*/ 	.word	index@(computeCrossCorr)
        /*005c*/ 	.word	0x00000000


	//----- nvinfo : EIATTR_REGCOUNT
	.align		4
.L_15:
        /*0060*/ 	.byte	0x04, 0x2f
        /*0062*/ 	.short	(.L_17 - .L_16)
	.align		4
.L_16:
        /*0064*/ 	.word	index@(findPeak)
        /*0068*/ 	.word	0x00000020


	//----- nvinfo : EIATTR_FRAME_SIZE
	.align		4
.L_17:
        /*006c*/ 	.byte	0x04, 0x11
        /*006e*/ 	.short	(.L_19 - .L_18)
	.align		4
.L_18:
        /*0070*/ 	.word	index@(findPeak)
        /*0074*/ 	.word	0x00000000


	//----- nvinfo : EIATTR_REGCOUNT
	.align		4
.L_19:
        /*0078*/ 	.byte	0x04, 0x2f
        /*007a*/ 	.short	(.L_21 - .L_20)
	.align		4
.L_20:
        /*007c*/ 	.word	index@(computeEnergy)
        /*0080*/ 	.word	0x00000019


	//----- nvinfo : EIATTR_FRAME_SIZE
	.align		4
.L_21:
        /*0084*/ 	.byte	0x04, 0x11
        /*0086*/ 	.short	(.L_23 - .L_22)
	.align		4
.L_22:
        /*0088*/ 	.word	index@($__internal_1_$__cuda_sm20_div_rn_f64_full)
        /*008c*/ 	.word	0x00000000


	//----- nvinfo : EIATTR_FRAME_SIZE
	.align		4
.L_23:
        /*0090*/ 	.byte	0x04, 0x11
        /*0092*/ 	.short	(.L_25 - .L_24)
	.align		4
.L_24:
        /*0094*/ 	.word	index@(computeEnergy)
        /*0098*/ 	.word	0x00000000


	//----- nvinfo : EIATTR_REGCOUNT
	.align		4
.L_25:
        /*009c*/ 	.byte	0x04, 0x2f
        /*009e*/ 	.short	(.L_27 - .L_26)
	.align		4
.L_26:
        /*00a0*/ 	.word	index@(sumDoubles)
        /*00a4*/ 	.word	0x0000001c


	//----- nvinfo : EIATTR_FRAME_SIZE
	.align		4
.L_27:
        /*00a8*/ 	.byte	0x04, 0x11
        /*00aa*/ 	.short	(.L_29 - .L_28)
	.align		4
.L_28:
        /*00ac*/ 	.word	index@(sumDoubles)
        /*00b0*/ 	.word	0x00000000


	//----- nvinfo : EIATTR_REGCOUNT
	.align		4
.L_29:
        /*00b4*/ 	.byte	0x04, 0x2f
        /*00b6*/ 	.short	(.L_31 - .L_30)
	.align		4
.L_30:
        /*00b8*/ 	.word	index@(maxlocFloats)
        /*00bc*/ 	.word	0x00000012


	//----- nvinfo : EIATTR_FRAME_SIZE
	.align		4
.L_31:
        /*00c0*/ 	.byte	0x04, 0x11
        /*00c2*/ 	.short	(.L_33 - .L_32)
	.align		4
.L_32:
        /*00c4*/ 	.word	index@(maxlocFloats)
        /*00c8*/ 	.word	0x00000000


	//----- nvinfo : EIATTR_REGCOUNT
	.align		4
.L_33:
        /*00cc*/ 	.byte	0x04, 0x2f
        /*00ce*/ 	.short	(.L_35 - .L_34)
	.align		4
.L_34:
        /*00d0*/ 	.word	index@(computePCE)
        /*00d4*/ 	.word	0x00000018


	//----- nvinfo : EIATTR_FRAME_SIZE
	.align		4
.L_35:
        /*00d8*/ 	.byte	0x04, 0x11
        /*00da*/ 	.short	(.L_37 - .L_36)
	.align		4
.L_36:
        /*00dc*/ 	.word	index@($__internal_0_$__cuda_sm20_div_rn_f64_full)
        /*00e0*/ 	.word	0x00000000


	//----- nvinfo : EIATTR_FRAME_SIZE
	.align		4
.L_37:
        /*00e4*/ 	.byte	0x04, 0x11
        /*00e6*/ 	.short	(.L_39 - .L_38)
	.align		4
.L_38:
        /*00e8*/ 	.word	index@(computePCE)
        /*00ec*/ 	.word	0x00000000


	//----- nvinfo : EIATTR_MIN_STACK_SIZE
	.align		4
.L_39:
        /*00f0*/ 	.byte	0x04, 0x12
        /*00f2*/ 	.short	(.L_41 - .L_40)
	.align		4
.L_40:
        /*00f4*/ 	.word	index@(computePCE)
        /*00f8*/ 	.word	0x00000000


	//----- nvinfo : EIATTR_MIN_STACK_SIZE
	.align		4
.L_41:
        /*00fc*/ 	.byte	0x04, 0x12
        /*00fe*/ 	.short	(.L_43 - .L_42)
	.align		4
.L_42:
        /*0100*/ 	.word	index@(maxlocFloats)
        /*0104*/ 	.word	0x00000000


	//----- nvinfo : EIATTR_MIN_STACK_SIZE
	.align		4
.L_43:
        /*0108*/ 	.byte	0x04, 0x12
        /*010a*/ 	.short	(.L_45 - .L_44)
	.align		4
.L_44:
        /*010c*/ 	.word	index@(sumDoubles)
        /*0110*/ 	.word	0x00000000


	//----- nvinfo : EIATTR_MIN_STACK_SIZE
	.align		4
.L_45:
        /*0114*/ 	.byte	0x04, 0x12
        /*0116*/ 	.short	(.L_47 - .L_46)
	.align		4
.L_46:
        /*0118*/ 	.word	index@(computeEnergy)
        /*011c*/ 	.word	0x00000000


	//----- nvinfo : EIATTR_MIN_STACK_SIZE
	.align		4
.L_47:
        /*0120*/ 	.byte	0x04, 0x12
        /*0122*/ 	.short	(.L_49 - .L_48)
	.align		4
.L_48:
        /*0124*/ 	.word	index@(findPeak)
        /*0128*/ 	.word	0x00000000


	//----- nvinfo : EIATTR_MIN_STACK_SIZE
	.align		4
.L_49:
        /*012c*/ 	.byte	0x04, 0x12
        /*012e*/ 	.short	(.L_51 - .L_50)
	.align		4
.L_50:
        /*0130*/ 	.word	index@(computeCrossCorr)
        /*0134*/ 	.word	0x00000000


	//----- nvinfo : EIATTR_MIN_STACK_SIZE
	.align		4
.L_51:
        /*0138*/ 	.byte	0x04, 0x12
        /*013a*/ 	.short	(.L_53 - .L_52)
	.align		4
.L_52:
        /*013c*/ 	.word	index@(toComplexAndFlip2)
        /*0140*/ 	.word	0x00000000


	//----- nvinfo : EIATTR_MIN_STACK_SIZE
	.align		4
.L_53:
        /*0144*/ 	.byte	0x04, 0x12
        /*0146*/ 	.short	(.L_55 - .L_54)
	.align		4
.L_54:
        /*0148*/ 	.word	index@(toComplexAndFlip)
        /*014c*/ 	.word	0x00000000


	//----- nvinfo : EIATTR_MIN_STACK_SIZE
	.align		4
.L_55:
        /*0150*/ 	.byte	0x04, 0x12
        /*0152*/ 	.short	(.L_57 - .L_56)
	.align		4
.L_56:
        /*0154*/ 	.word	index@(toComplex)
        /*0158*/ 	.word	0x00000000
.L_57:


//--------------------- .nv.compat                --------------------------
	.section	.nv.compat,"",@"SHT_CUDA_COMPAT_INFO"
	.align	4
        /*0000*/ 	.byte	0x02, 0x09, 0x00, 0x00, 0x02, 0x02, 0x01, 0x00, 0x02, 0x05, 0x05, 0x00, 0x03, 0x07, 0x01, 0x01
        /*0010*/ 	.byte	0x02, 0x03, 0x00, 0x00, 0x02, 0x06, 0x01, 0x00, 0x04, 0x0b, 0x08, 0x00, 0x01, 0x00, 0x00, 0x00
        /*0020*/ 	.byte	0x00, 0x00, 0x00, 0x00


//--------------------- .nv.info.computePCE       --------------------------
	.section	.nv.info.computePCE,"",@"SHT_CUDA_INFO"
	.sectionflags	@""
	.align	4


	//----- nvinfo : EIATTR_CUDA_API_VERSION
	.align		4
        /*0000*/ 	.byte	0x04, 0x37
        /*0002*/ 	.short	(.L_59 - .L_58)
.L_58:
        /*0004*/ 	.word	0x00000082


	//----- nvinfo : EIATTR_KPARAM_INFO
	.align		4
.L_59:
        /*0008*/ 	.byte	0x04, 0x17
        /*000a*/ 	.short	(.L_61 - .L_60)
.L_60:
        /*000c*/ 	.word	0x00000000
        /*0010*/ 	.short	0x0002
        /*0012*/ 	.short	0x0010
        /*0014*/ 	.byte	0x00, 0xf5, 0x21, 0x00


	//----- nvinfo : EIATTR_KPARAM_INFO
	.align		4
.L_61:
        /*0018*/ 	.byte	0x04, 0x17
        /*001a*/ 	.short	(.L_63 - .L_62)
.L_62:
        /*001c*/ 	.word	0x00000000
        /*0020*/ 	.short	0x0001
        /*0022*/ 	.short	0x0008
        /*0024*/ 	.byte	0x00, 0xf5, 0x21, 0x00


	//----- nvinfo : EIATTR_KPARAM_INFO
	.align		4
.L_63:
        /*0028*/ 	.byte	0x04, 0x17
        /*002a*/ 	.short	(.L_65 - .L_64)
.L_64:
        /*002c*/ 	.word	0x00000000
        /*0030*/ 	.short	0x0000
        /*0032*/ 	.short	0x0000
        /*0034*/ 	.byte	0x00, 0xf5, 0x21, 0x00


	//----- nvinfo : EIATTR_SPARSE_MMA_MASK
	.align		4
.L_65:
        /*0038*/ 	.byte	0x03, 0x50
        /*003a*/ 	.short	0x0000


	//----- nvinfo : EIATTR_MAXREG_COUNT
	.align		4
        /*003c*/ 	.byte	0x03, 0x1b
        /*003e*/ 	.short	0x00ff


	//----- nvinfo : EIATTR_MERCURY_ISA_VERSION
	.align		4
        /*0040*/ 	.byte	0x03, 0x5f
        /*0042*/ 	.short	0x0101


	//----- nvinfo : EIATTR_VRC_CTA_INIT_COUNT
	.align		4
        /*0044*/ 	.byte	0x02, 0x4a
	.zero		1
	.zero		1


	//----- nvinfo : EIATTR_EXIT_INSTR_OFFSETS
	.align		4
        /*0048*/ 	.byte	0x04, 0x1c
        /*004a*/ 	.short	(.L_67 - .L_66)


	//   ....[0]....
.L_66:
        /*004c*/ 	.word	0x00000040


	//   ....[1]....
        /*0050*/ 	.word	0x00000200


	//----- nvinfo : EIATTR_CRS_STACK_SIZE
	.align		4
.L_67:
        /*0054*/ 	.byte	0x04, 0x1e
        /*0056*/ 	.short	(.L_69 - .L_68)
.L_68:
        /*0058*/ 	.word	0x00000000


	//----- nvinfo : EIATTR_CBANK_PARAM_SIZE
	.align		4
.L_69:
        /*005c*/ 	.byte	0x03, 0x19
        /*005e*/ 	.short	0x0018


	//----- nvinfo : EIATTR_PARAM_CBANK
	.align		4
        /*0060*/ 	.byte	0x04, 0x0a
        /*0062*/ 	.short	(.L_71 - .L_70)
	.align		4
.L_70:
        /*0064*/ 	.word	index@(.nv.constant0.computePCE)
        /*0068*/ 	.short	0x0380
        /*006a*/ 	.short	0x0018


	//----- nvinfo : EIATTR_SW_WAR
	.align		4
.L_71:
        /*006c*/ 	.byte	0x04, 0x36
        /*006e*/ 	.short	(.L_73 - .L_72)
.L_72:
        /*0070*/ 	.word	0x00000008
.L_73:


//--------------------- .nv.info.maxlocFloats     --------------------------
	.section	.nv.info.maxlocFloats,"",@"SHT_CUDA_INFO"
	.sectionflags	@""
	.align	4


	//----- nvinfo : EIATTR_CUDA_API_VERSION
	.align		4
        /*0000*/ 	.byte	0x04, 0x37
        /*0002*/ 	.short	(.L_75 - .L_74)
.L_74:
        /*0004*/ 	.word	0x00000082


	//----- nvinfo : EIATTR_KPARAM_INFO
	.align		4
.L_75:
        /*0008*/ 	.byte	0x04, 0x17
        /*000a*/ 	.short	(.L_77 - .L_76)
.L_76:
        /*000c*/ 	.word	0x00000000
        /*0010*/ 	.short	0x0004
        /*0012*/ 	.short	0x0020
        /*0014*/ 	.byte	0x00, 0xf0, 0x11, 0x00


	//----- nvinfo : EIATTR_KPARAM_INFO
	.align		4
.L_77:
        /*0018*/ 	.byte	0x04, 0x17
        /*001a*/ 	.short	(.L_79 - .L_78)
.L_78:
        /*001c*/ 	.word	0x00000000
        /*0020*/ 	.short	0x0003
        /*0022*/ 	.short	0x0018
        /*0024*/ 	.byte	0x00, 0xf5, 0x21, 0x00


	//----- nvinfo : EIATTR_KPARAM_INFO
	.align		4
.L_79:
        /*0028*/ 	.byte	0x04, 0x17
        /*002a*/ 	.short	(.L_81 - .L_80)
.L_80:
        /*002c*/ 	.word	0x00000000
        /*0030*/ 	.short	0x0002
        /*0032*/ 	.short	0x0010
        /*0034*/ 	.byte	0x00, 0xf5, 0x21, 0x00


	//----- nvinfo : EIATTR_KPARAM_INFO
	.align		4
.L_81:
        /*0038*/ 	.byte	0x04, 0x17
        /*003a*/ 	.short	(.L_83 - .L_82)
.L_82:
        /*003c*/ 	.word	0x00000000
        /*0040*/ 	.short	0x0001
        /*0042*/ 	.short	0x0008
        /*0044*/ 	.byte	0x00, 0xf5, 0x21, 0x00


	//----- nvinfo : EIATTR_KPARAM_INFO
	.align		4
.L_83:
        /*0048*/ 	.byte	0x04, 0x17
        /*004a*/ 	.short	(.L_85 - .L_84)
.L_84:
        /*004c*/ 	.word	0x00000000
        /*0050*/ 	.short	0x0000
        /*0052*/ 	.short	0x0000
        /*0054*/ 	.byte	0x00, 0xf5, 0x21, 0x00


	//----- nvinfo : EIATTR_SPARSE_MMA_MASK
	.align		4
.L_85:
        /*0058*/ 	.byte	0x03, 0x50
        /*005a*/ 	.short	0x0000


	//----- nvinfo : EIATTR_MAXREG_COUNT
	.align		4
        /*005c*/ 	.byte	0x03, 0x1b
        /*005e*/ 	.short	0x00ff


	//----- nvinfo : EIATTR_NUM_BARRIERS
	.align		4
        /*0060*/ 	.byte	0x02, 0x4c
        /*0062*/ 	.byte	0x01
	.zero		1


	//----- nvinfo : EIATTR_MERCURY_ISA_VERSION
	.align		4
        /*0064*/ 	.byte	0x03, 0x5f
        /*0066*/ 	.short	0x0101


	//----- nvinfo : EIATTR_VRC_CTA_INIT_COUNT
	.align		4
        /*0068*/ 	.byte	0x02, 0x4a
	.zero		1
	.zero		1


	//----- nvinfo : EIATTR_EXIT_INSTR_OFFSETS
	.align		4
        /*006c*/ 	.byte	0x04, 0x1c
        /*006e*/ 	.short	(.L_87 - .L_86)


	//   ....[0]....
.L_86:
        /*0070*/ 	.word	0x000012c0


	//   ....[1]....
        /*0074*/ 	.word	0x00001330


	//----- nvinfo : EIATTR_CRS_STACK_SIZE
	.align		4
.L_87:
        /*0078*/ 	.byte	0x04, 0x1e
        /*007a*/ 	.short	(.L_89 - .L_88)
.L_88:
        /*007c*/ 	.word	0x00000000


	//----- nvinfo : EIATTR_CBANK_PARAM_SIZE
	.align		4
.L_89:
        /*0080*/ 	.byte	0x03, 0x19
        /*0082*/ 	.short	0x0024


	//----- nvinfo : EIATTR_PARAM_CBANK
	.align		4
        /*0084*/ 	.byte	0x04, 0x0a
        /*0086*/ 	.short	(.L_91 - .L_90)
	.align		4
.L_90:
        /*0088*/ 	.word	index@(.nv.constant0.maxlocFloats)
        /*008c*/ 	.short	0x0380
        /*008e*/ 	.short	0x0024


	//----- nvinfo : EIATTR_SW_WAR
	.align		4
.L_91:
        /*0090*/ 	.byte	0x04, 0x36
        /*0092*/ 	.short	(.L_93 - .L_92)
.L_92:
        /*0094*/ 	.word	0x00000008
.L_93:


//--------------------- .nv.info.sumDoubles       --------------------------
	.section	.nv.info.sumDoubles,"",@"SHT_CUDA_INFO"
	.sectionflags	@""
	.align	4


	//----- nvinfo : EIATTR_CUDA_API_VERSION
	.align		4
        /*0000*/ 	.byte	0x04, 0x37
        /*0002*/ 	.short	(.L_95 - .L_94)
.L_94:
        /*0004*/ 	.word	0x00000082


	//----- nvinfo : EIATTR_KPARAM_INFO
	.align		4
.L_95:
        /*0008*/ 	.byte	0x04, 0x17
        /*000a*/ 	.short	(.L_97 - .L_96)
.L_96:
        /*000c*/ 	.word	0x00000000
        /*0010*/ 	.short	0x0002
        /*0012*/ 	.short	0x0010
        /*0014*/ 	.byte	0x00, 0xf0, 0x11, 0x00


	//----- nvinfo : EIATTR_KPARAM_INFO
	.align		4
.L_97:
        /*0018*/ 	.byte	0x04, 0x17
        /*001a*/ 	.short	(.L_99 - .L_98)
.L_98:
        /*001c*/ 	.word	0x00000000
        /*0020*/ 	.short	0x0001
        /*0022*/ 	.short	0x0008
        /*0024*/ 	.byte	0x00, 0xf5, 0x21, 0x00


	//----- nvinfo : EIATTR_KPARAM_INFO
	.align		4
.L_99:
        /*0028*/ 	.byte	0x04, 0x17
        /*002a*/ 	.short	(.L_101 - .L_100)
.L_100:
        /*002c*/ 	.word	0x00000000
        /*0030*/ 	.short	0x0000
        /*0032*/ 	.short	0x0000
        /*0034*/ 	.byte	0x00, 0xf5, 0x21, 0x00


	//----- nvinfo : EIATTR_SPARSE_MMA_MASK
	.align		4
.L_101:
        /*0038*/ 	.byte	0x03, 0x50
        /*003a*/ 	.short	0x0000


	//----- nvinfo : EIATTR_MAXREG_COUNT
	.align		4
        /*003c*/ 	.byte	0x03, 0x1b
        /*003e*/ 	.short	0x00ff


	//----- nvinfo : EIATTR_NUM_BARRIERS
	.align		4
        /*0040*/ 	.byte	0x02, 0x4c
        /*0042*/ 	.byte	0x01
	.zero		1


	//----- nvinfo : EIATTR_MERCURY_ISA_VERSION
	.align		4
        /*0044*/ 	.byte	0x03, 0x5f
        /*0046*/ 	.short	0x0101


	//----- nvinfo : EIATTR_VRC_CTA_INIT_COUNT
	.align		4
        /*0048*/ 	.byte	0x02, 0x4a
	.zero		1
	.zero		1


	//----- nvinfo : EIATTR_EXIT_INSTR_OFFSETS
	.align		4
        /*004c*/ 	.byte	0x04, 0x1c
        /*004e*/ 	.short	(.L_103 - .L_102)


	//   ....[0]....
.L_102:
        /*0050*/ 	.word	0x00000b30


	//   ....[1]....
        /*0054*/ 	.word	0x00000b70


	//----- nvinfo : EIATTR_CRS_STACK_SIZE
	.align		4
.L_103:
        /*0058*/ 	.byte	0x04, 0x1e
        /*005a*/ 	.short	(.L_105 - .L_104)
.L_104:
        /*005c*/ 	.word	0x00000000


	//----- nvinfo : EIATTR_CBANK_PARAM_SIZE
	.align		4
.L_105:
        /*0060*/ 	.byte	0x03, 0x19
        /*0062*/ 	.short	0x0014


	//----- nvinfo : EIATTR_PARAM_CBANK
	.align		4
        /*0064*/ 	.byte	0x04, 0x0a
        /*0066*/ 	.short	(.L_107 - .L_106)
	.align		4
.L_106:
        /*0068*/ 	.word	index@(.nv.constant0.sumDoubles)
        /*006c*/ 	.short	0x0380
        /*006e*/ 	.short	0x0014


	//----- nvinfo : EIATTR_SW_WAR
	.align		4
.L_107:
        /*0070*/ 	.byte	0x04, 0x36
        /*0072*/ 	.short	(.L_109 - .L_108)
.L_108:
        /*0074*/ 	.word	0x00000008
.L_109:


//--------------------- .nv.info.computeEnergy    --------------------------
	.section	.nv.info.computeEnergy,"",@"SHT_CUDA_INFO"
	.sectionflags	@""
	.align	4


	//----- nvinfo : EIATTR_CUDA_API_VERSION
	.align		4
        /*0000*/ 	.byte	0x04, 0x37
        /*0002*/ 	.short	(.L_111 - .L_110)
.L_110:
        /*0004*/ 	.word	0x00000082


	//----- nvinfo : EIATTR_KPARAM_INFO
	.align		4
.L_111:
        /*0008*/ 	.byte	0x04, 0x17
        /*000a*/ 	.short	(.L_113 - .L_112)
.L_112:
        /*000c*/ 	.word	0x00000000
        /*0010*/ 	.short	0x0004
        /*0012*/ 	.short	0x0018
        /*0014*/ 	.byte	0x00, 0xf5, 0x21, 0x00


	//----- nvinfo : EIATTR_KPARAM_INFO
	.align		4
.L_113:
        /*0018*/ 	.byte	0x04, 0x17
        /*001a*/ 	.short	(.L_115 - .L_114)
.L_114:
        /*001c*/ 	.word	0x00000000
        /*0020*/ 	.short	0x0003
        /*0022*/ 	.short	0x0010
        /*0024*/ 	.byte	0x00, 0xf5, 0x21, 0x00


	//----- nvinfo : EIATTR_KPARAM_INFO
	.align		4
.L_115:
        /*0028*/ 	.byte	0x04, 0x17
        /*002a*/ 	.short	(.L_117 - .L_116)
.L_116:
        /*002c*/ 	.word	0x00000000
        /*0030*/ 	.short	0x0002
        /*0032*/ 	.short	0x0008
        /*0034*/ 	.byte	0x00, 0xf5, 0x21, 0x00


	//----- nvinfo : EIATTR_KPARAM_INFO
	.align		4
.L_117:
        /*0038*/ 	.byte	0x04, 0x17
        /*003a*/ 	.short	(.L_119 - .L_118)
.L_118:
        /*003c*/ 	.word	0x00000000
        /*0040*/ 	.short	0x0001
        /*0042*/ 	.short	0x0004
        /*0044*/ 	.byte	0x00, 0xf0, 0x11, 0x00


	//----- nvinfo : EIATTR_KPARAM_INFO
	.align		4
.L_119:
        /*0048*/ 	.byte	0x04, 0x17
        /*004a*/ 	.short	(.L_121 - .L_120)
.L_120:
        /*004c*/ 	.word	0x00000000
        /*0050*/ 	.short	0x0000
        /*0052*/ 	.short	0x0000
        /*0054*/ 	.byte	0x00, 0xf0, 0x11, 0x00


	//----- nvinfo : EIATTR_SPARSE_MMA_MASK
	.align		4
.L_121:
        /*0058*/ 	.byte	0x03, 0x50
        /*005a*/ 	.short	0x0000


	//----- nvinfo : EIATTR_MAXREG_COUNT
	.align		4
        /*005c*/ 	.byte	0x03, 0x1b
        /*005e*/ 	.short	0x00ff


	//----- nvinfo : EIATTR_NUM_BARRIERS
	.align		4
        /*0060*/ 	.byte	0x02, 0x4c
        /*0062*/ 	.byte	0x01
	.zero		1


	//----- nvinfo : EIATTR_MERCURY_ISA_VERSION
	.align		4
        /*0064*/ 	.byte	0x03, 0x5f
        /*0066*/ 	.short	0x0101


	//----- nvinfo : EIATTR_VRC_CTA_INIT_COUNT
	.align		4
        /*0068*/ 	.byte	0x02, 0x4a
	.zero		1
	.zero		1


	//----- nvinfo : EIATTR_EXIT_INSTR_OFFSETS
	.align		4
        /*006c*/ 	.byte	0x04, 0x1c
        /*006e*/ 	.short	(.L_123 - .L_122)


	//   ....[0]....
.L_122:
        /*0070*/ 	.word	0x000008a0


	//   ....[1]....
        /*0074*/ 	.word	0x00000a10


	//----- nvinfo : EIATTR_CRS_STACK_SIZE
	.align		4
.L_123:
        /*0078*/ 	.byte	0x04, 0x1e
        /*007a*/ 	.short	(.L_125 - .L_124)
.L_124:
        /*007c*/ 	.word	0x00000000


	//----- nvinfo : EIATTR_CBANK_PARAM_SIZE
	.align		4
.L_125:
        /*0080*/ 	.byte	0x03, 0x19
        /*0082*/ 	.short	0x0020


	//----- nvinfo : EIATTR_PARAM_CBANK
	.align		4
        /*0084*/ 	.byte	0x04, 0x0a
        /*0086*/ 	.short	(.L_127 - .L_126)
	.align		4
.L_126:
        /*0088*/ 	.word	index@(.nv.constant0.computeEnergy)
        /*008c*/ 	.short	0x0380
        /*008e*/ 	.short	0x0020


	//----- nvinfo : EIATTR_SW_WAR
	.align		4
.L_127:
        /*0090*/ 	.byte	0x04, 0x36
        /*0092*/ 	.short	(.L_129 - .L_128)
.L_128:
        /*0094*/ 	.word	0x00000008
.L_129:


//--------------------- .nv.info.findPeak         --------------------------
	.section	.nv.info.findPeak,"",@"SHT_CUDA_INFO"
	.sectionflags	@""
	.align	4


	//----- nvinfo : EIATTR_CUDA_API_VERSION
	.align		4
        /*0000*/ 	.byte	0x04, 0x37
        /*0002*/ 	.short	(.L_131 - .L_130)
.L_130:
        /*0004*/ 	.word	0x00000082


	//----- nvinfo : EIATTR_KPARAM_INFO
	.align		4
.L_131:
        /*0008*/ 	.byte	0x04, 0x17
        /*000a*/ 	.short	(.L_133 - .L_132)
.L_132:
        /*000c*/ 	.word	0x00000000
        /*0010*/ 	.short	0x0005
        /*0012*/ 	.short	0x0020
        /*0014*/ 	.byte	0x00, 0xf5, 0x21, 0x00


	//----- nvinfo : EIATTR_KPARAM_INFO
	.align		4
.L_133:
        /*0018*/ 	.byte	0x04, 0x17
        /*001a*/ 	.short	(.L_135 - .L_134)
.L_134:
        /*001c*/ 	.word	0x00000000
        /*0020*/ 	.short	0x0004
        /*0022*/ 	.short	0x0018
        /*0024*/ 	.byte	0x00, 0xf5, 0x21, 0x00


	//----- nvinfo : EIATTR_KPARAM_INFO
	.align		4
.L_135:
        /*0028*/ 	.byte	0x04, 0x17
        /*002a*/ 	.short	(.L_137 - .L_136)
.L_136:
        /*002c*/ 	.word	0x00000000
        /*0030*/ 	.short	0x0003
        /*0032*/ 	.short	0x0010
        /*0034*/ 	.byte	0x00, 0xf5, 0x21, 0x00


	//----- nvinfo : EIATTR_KPARAM_INFO
	.align		4
.L_137:
        /*0038*/ 	.byte	0x04, 0x17
        /*003a*/ 	.short	(.L_139 - .L_138)
.L_138:
        /*003c*/ 	.word	0x00000000
        /*0040*/ 	.short	0x0002
        /*0042*/ 	.short	0x0008
        /*0044*/ 	.byte	0x00, 0xf5, 0x21, 0x00


	//----- nvinfo : EIATTR_KPARAM_INFO
	.align		4
.L_139:
        /*0048*/ 	.byte	0x04, 0x17
        /*004a*/ 	.short	(.L_141 - .L_140)
.L_140:
        /*004c*/ 	.word	0x00000000
        /*0050*/ 	.short	0x0001
        /*0052*/ 	.short	0x0004
        /*0054*/ 	.byte	0x00, 0xf0, 0x11, 0x00


	//----- nvinfo : EIATTR_KPARAM_INFO
	.align		4
.L_141:
        /*0058*/ 	.byte	0x04, 0x17
        /*005a*/ 	.short	(.L_143 - .L_142)
.L_142:
        /*005c*/ 	.word	0x00000000
        /*0060*/ 	.short	0x0000
        /*0062*/ 	.short	0x0000
        /*0064*/ 	.byte	0x00, 0xf0, 0x11, 0x00


	//----- nvinfo : EIATTR_SPARSE_MMA_MASK
	.align		4
.L_143:
        /*0068*/ 	.byte	0x03, 0x50
        /*006a*/ 	.short	0x0000


	//----- nvinfo : EIATTR_MAXREG_COUNT
	.align		4
        /*006c*/ 	.byte	0x03, 0x1b
        /*006e*/ 	.short	0x00ff


	//----- nvinfo : EIATTR_NUM_BARRIERS
	.align		4
        /*0070*/ 	.byte	0x02, 0x4c
        /*0072*/ 	.byte	0x01
	.zero		1


	//----- nvinfo : EIATTR_MERCURY_ISA_VERSION
	.align		4
        /*0074*/ 	.byte	0x03, 0x5f
        /*0076*/ 	.short	0x0101


	//----- nvinfo : EIATTR_VRC_CTA_INIT_COUNT
	.align		4
        /*0078*/ 	.byte	0x02, 0x4a
	.zero		1
	.zero		1


	//----- nvinfo : EIATTR_EXIT_INSTR_OFFSETS
	.align		4
        /*007c*/ 	.byte	0x04, 0x1c
        /*007e*/ 	.short	(.L_145 - .L_144)


	//   ....[0]....
.L_144:
        /*0080*/ 	.word	0x000018f0


	//   ....[1]....
        /*0084*/ 	.word	0x00001990


	//   ....[2]....
        /*0088*/ 	.word	0x00001a00


	//----- nvinfo : EIATTR_CRS_STACK_SIZE
	.align		4
.L_145:
        /*008c*/ 	.byte	0x04, 0x1e
        /*008e*/ 	.short	(.L_147 - .L_146)
.L_146:
        /*0090*/ 	.word	0x00000000


	//----- nvinfo : EIATTR_CBANK_PARAM_SIZE
	.align		4
.L_147:
        /*0094*/ 	.byte	0x03, 0x19
        /*0096*/ 	.short	0x0028


	//----- nvinfo : EIATTR_PARAM_CBANK
	.align		4
        /*0098*/ 	.byte	0x04, 0x0a
        /*009a*/ 	.short	(.L_149 - .L_148)
	.align		4
.L_148:
        /*009c*/ 	.word	index@(.nv.constant0.findPeak)
        /*00a0*/ 	.short	0x0380
        /*00a2*/ 	.short	0x0028


	//----- nvinfo : EIATTR_SW_WAR
	.align		4
.L_149:
        /*00a4*/ 	.byte	0x04, 0x36
        /*00a6*/ 	.short	(.L_151 - .L_150)
.L_150:
        /*00a8*/ 	.word	0x00000008
.L_151:


//--------------------- .nv.info.computeCrossCorr --------------------------
	.section	.nv.info.computeCrossCorr,"",@"SHT_CUDA_INFO"
	.sectionflags	@""
	.align	4


	//----- nvinfo : EIATTR_CUDA_API_VERSION
	.align		4
        /*0000*/ 	.byte	0x04, 0x37
        /*0002*/ 	.short	(.L_153 - .L_152)
.L_152:
        /*0004*/ 	.word	0x00000082


	//----- nvinfo : EIATTR_KPARAM_INFO
	.align		4
.L_153:
        /*0008*/ 	.byte	0x04, 0x17
        /*000a*/ 	.short	(.L_155 - .L_154)
.L_154:
        /*000c*/ 	.word	0x00000000
        /*0010*/ 	.short	0x0004
        /*0012*/ 	.short	0x0018
        /*0014*/ 	.byte	0x00, 0xf5, 0x21, 0x00


	//----- nvinfo : EIATTR_KPARAM_INFO
	.align		4
.L_155:
        /*0018*/ 	.byte	0x04, 0x17
        /*001a*/ 	.short	(.L_157 - .L_156)
.L_156:
        /*001c*/ 	.word	0x00000000
        /*0020*/ 	.short	0x0003
        /*0022*/ 	.short	0x0010
        /*0024*/ 	.byte	0x00, 0xf5, 0x21, 0x00


	//----- nvinfo : EIATTR_KPARAM_INFO
	.align		4
.L_157:
        /*0028*/ 	.byte	0x04, 0x17
        /*002a*/ 	.short	(.L_159 - .L_158)
.L_158:
        /*002c*/ 	.word	0x00000000
        /*0030*/ 	.short	0x0002
        /*0032*/ 	.short	0x0008
        /*0034*/ 	.byte	0x00, 0xf5, 0x21, 0x00


	//----- nvinfo : EIATTR_KPARAM_INFO
	.align		4
.L_159:
        /*0038*/ 	.byte	0x04, 0x17
        /*003a*/ 	.short	(.L_161 - .L_160)
.L_160:
        /*003c*/ 	.word	0x00000000
        /*0040*/ 	.short	0x0001
        /*0042*/ 	.short	0x0004
        /*0044*/ 	.byte	0x00, 0xf0, 0x11, 0x00


	//----- nvinfo : EIATTR_KPARAM_INFO
	.align		4
.L_161:
        /*0048*/ 	.byte	0x04, 0x17
        /*004a*/ 	.short	(.L_163 - .L_162)
.L_162:
        /*004c*/ 	.word	0x00000000
        /*0050*/ 	.short	0x0000
        /*0052*/ 	.short	0x0000
        /*0054*/ 	.byte	0x00, 0xf0, 0x11, 0x00


	//----- nvinfo : EIATTR_SPARSE_MMA_MASK
	.align		4
.L_163:
        /*0058*/ 	.byte	0x03, 0x50
        /*005a*/ 	.short	0x0000


	//----- nvinfo : EIATTR_MAXREG_COUNT
	.align		4
        /*005c*/ 	.byte	0x03, 0x1b
        /*005e*/ 	.short	0x00ff


	//----- nvinfo : EIATTR_MERCURY_ISA_VERSION
	.align		4
        /*0060*/ 	.byte	0x03, 0x5f
        /*0062*/ 	.short	0x0101


	//----- nvinfo : EIATTR_VRC_CTA_INIT_COUNT
	.align		4
        /*0064*/ 	.byte	0x02, 0x4a
	.zero		1
	.zero		1


	//----- nvinfo : EIATTR_EXIT_INSTR_OFFSETS
	.align		4
        /*0068*/ 	.byte	0x04, 0x1c
        /*006a*/ 	.short	(.L_165 - .L_164)


	//   ....[0]....
.L_164:
        /*006c*/ 	.word	0x000000a0


	//   ....[1]....
        /*0070*/ 	.word	0x00000270


	//----- nvinfo : EIATTR_CBANK_PARAM_SIZE
	.align		4
.L_165:
        /*0074*/ 	.byte	0x03, 0x19
        /*0076*/ 	.short	0x0020


	//----- nvinfo : EIATTR_PARAM_CBANK
	.align		4
        /*0078*/ 	.byte	0x04, 0x0a
        /*007a*/ 	.short	(.L_167 - .L_166)
	.align		4
.L_166:
        /*007c*/ 	.word	index@(.nv.constant0.computeCrossCorr)
        /*0080*/ 	.short	0x0380
        /*0082*/ 	.short	0x0020


	//----- nvinfo : EIATTR_SW_WAR
	.align		4
.L_167:
        /*0084*/ 	.byte	0x04, 0x36
        /*0086*/ 	.short	(.L_169 - .L_168)
.L_168:
        /*0088*/ 	.word	0x00000008
.L_169:


//--------------------- .nv.info.toComplexAndFlip2 --------------------------
	.section	.nv.info.toComplexAndFlip2,"",@"SHT_CUDA_INFO"
	.sectionflags	@""
	.align	4


	//----- nvinfo : EIATTR_CUDA_API_VERSION
	.align		4
        /*0000*/ 	.byte	0x04, 0x37
        /*0002*/ 	.short	(.L_171 - .L_170)
.L_170:
        /*0004*/ 	.word	0x00000082


	//----- nvinfo : EIATTR_KPARAM_INFO
	.align		4
.L_171:
        /*0008*/ 	.byte	0x04, 0x17
        /*000a*/ 	.short	(.L_173 - .L_172)
.L_172:
        /*000c*/ 	.word	0x00000000
        /*0010*/ 	.short	0x0005
        /*0012*/ 	.short	0x0020
        /*0014*/ 	.byte	0x00, 0xf5, 0x21, 0x00


	//----- nvinfo : EIATTR_KPARAM_INFO
	.align		4
.L_173:
        /*0018*/ 	.byte	0x04, 0x17
        /*001a*/ 	.short	(.L_175 - .L_174)
.L_174:
        /*001c*/ 	.word	0x00000000
        /*0020*/ 	.short	0x0004
        /*0022*/ 	.short	0x0018
        /*0024*/ 	.byte	0x00, 0xf5, 0x21, 0x00


	//----- nvinfo : EIATTR_KPARAM_INFO
	.align		4
.L_175:
        /*0028*/ 	.byte	0x04, 0x17
        /*002a*/ 	.short	(.L_177 - .L_176)
.L_176:
        /*002c*/ 	.word	0x00000000
        /*0030*/ 	.short	0x0003
        /*0032*/ 	.short	0x0010
        /*0034*/ 	.byte	0x00, 0xf5, 0x21, 0x00


	//----- nvinfo : EIATTR_KPARAM_INFO
	.align		4
.L_177:
        /*0038*/ 	.byte	0x04, 0x17
        /*003a*/ 	.short	(.L_179 - .L_178)
.L_178:
        /*003c*/ 	.word	0x00000000
        /*0040*/ 	.short	0x0002
        /*0042*/ 	.short	0x0008
        /*0044*/ 	.byte	0x00, 0xf5, 0x21, 0x00


	//----- nvinfo : EIATTR_KPARAM_INFO
	.align		4
.L_179:
        /*0048*/ 	.byte	0x04, 0x17
        /*004a*/ 	.short	(.L_181 - .L_180)
.L_180:
        /*004c*/ 	.word	0x00000000
        /*0050*/ 	.short	0x0001
        /*0052*/ 	.short	0x0004
        /*0054*/ 	.byte	0x00, 0xf0, 0x11, 0x00


	//----- nvinfo : EIATTR_KPARAM_INFO
	.align		4
.L_181:
        /*0058*/ 	.byte	0x04, 0x17
        /*005a*/ 	.short	(.L_183 - .L_182)
.L_182:
        /*005c*/ 	.word	0x00000000
        /*0060*/ 	.short	0x0000
        /*0062*/ 	.short	0x0000
        /*0064*/ 	.byte	0x00, 0xf0, 0x11, 0x00


	//----- nvinfo : EIATTR_SPARSE_MMA_MASK
	.align		4
.L_183:
        /*0068*/ 	.byte	0x03, 0x50
        /*006a*/ 	.short	0x0000


	//----- nvinfo : EIATTR_MAXREG_COUNT
	.align		4
        /*006c*/ 	.byte	0x03, 0x1b
        /*006e*/ 	.short	0x00ff


	//----- nvinfo : EIATTR_MERCURY_ISA_VERSION
	.align		4
        /*0070*/ 	.byte	0x03, 0x5f
        /*0072*/ 	.short	0x0101


	//----- nvinfo : EIATTR_VRC_CTA_INIT_COUNT
	.align		4
        /*0074*/ 	.byte	0x02, 0x4a
	.zero		1
	.zero		1


	//----- nvinfo : EIATTR_EXIT_INSTR_OFFSETS
	.align		4
        /*0078*/ 	.byte	0x04, 0x1c
        /*007a*/ 	.short	(.L_185 - .L_184)


	//   ....[0]....
.L_184:
        /*007c*/ 	.word	0x000000a0


	//   ....[1]....
        /*0080*/ 	.word	0x00000220


	//----- nvinfo : EIATTR_CBANK_PARAM_SIZE
	.align		4
.L_185:
        /*0084*/ 	.byte	0x03, 0x19
        /*0086*/ 	.short	0x0028


	//----- nvinfo : EIATTR_PARAM_CBANK
	.align		4
        /*0088*/ 	.byte	0x04, 0x0a
        /*008a*/ 	.short	(.L_187 - .L_186)
	.align		4
.L_186:
        /*008c*/ 	.word	index@(.nv.constant0.toComplexAndFlip2)
        /*0090*/ 	.short	0x0380
        /*0092*/ 	.short	0x0028


	//----- nvinfo : EIATTR_SW_WAR
	.align		4
.L_187:
        /*0094*/ 	.byte	0x04, 0x36
        /*0096*/ 	.short	(.L_189 - .L_188)
.L_188:
        /*0098*/ 	.word	0x00000008
.L_189:


//--------------------- .nv.info.toComplexAndFlip --------------------------
	.section	.nv.info.toComplexAndFlip,"",@"SHT_CUDA_INFO"
	.sectionflags	@""
	.align	4


	//----- nvinfo : EIATTR_CUDA_API_VERSION
	.align		4
        /*0000*/ 	.byte	0x04, 0x37
        /*0002*/ 	.short	(.L_191 - .L_190)
.L_190:
        /*0004*/ 	.word	0x00000082


	//----- nvinfo : EIATTR_KPARAM_INFO
	.align		4
.L_191:
        /*0008*/ 	.byte	0x04, 0x17
        /*000a*/ 	.short	(.L_193 - .L_192)
.L_192:
        /*000c*/ 	.word	0x00000000
        /*0010*/ 	.short	0x0003
        /*0012*/ 	.short	0x0010
        /*0014*/ 	.byte	0x00, 0xf5, 0x21, 0x00


	//----- nvinfo : EIATTR_KPARAM_INFO
	.align		4
.L_193:
        /*0018*/ 	.byte	0x04, 0x17
        /*001a*/ 	.short	(.L_195 - .L_194)
.L_194:
        /*001c*/ 	.word	0x00000000
        /*0020*/ 	.short	0x0002
        /*0022*/ 	.short	0x0008
        /*0024*/ 	.byte	0x00, 0xf5, 0x21, 0x00


	//----- nvinfo : EIATTR_KPARAM_INFO
	.align		4
.L_195:
        /*0028*/ 	.byte	0x04, 0x17
        /*002a*/ 	.short	(.L_197 - .L_196)
.L_196:
        /*002c*/ 	.word	0x00000000
        /*0030*/ 	.short	0x0001
        /*0032*/ 	.short	0x0004
        /*0034*/ 	.byte	0x00, 0xf0, 0x11, 0x00


	//----- nvinfo : EIATTR_KPARAM_INFO
	.align		4
.L_197:
        /*0038*/ 	.byte	0x04, 0x17
        /*003a*/ 	.short	(.L_199 - .L_198)
.L_198:
        /*003c*/ 	.word	0x00000000
        /*0040*/ 	.short	0x0000
        /*0042*/ 	.short	0x0000
        /*0044*/ 	.byte	0x00, 0xf0, 0x11, 0x00


	//----- nvinfo : EIATTR_SPARSE_MMA_MASK
	.align		4
.L_199:
        /*0048*/ 	.byte	0x03, 0x50
        /*004a*/ 	.short	0x0000


	//----- nvinfo : EIATTR_MAXREG_COUNT
	.align		4
        /*004c*/ 	.byte	0x03, 0x1b
        /*004e*/ 	.short	0x00ff


	//----- nvinfo : EIATTR_MERCURY_ISA_VERSION
	.align		4
        /*0050*/ 	.byte	0x03, 0x5f
        /*0052*/ 	.short	0x0101


	//----- nvinfo : EIATTR_VRC_CTA_INIT_COUNT
	.align		4
        /*0054*/ 	.byte	0x02, 0x4a
	.zero		1
	.zero		1


	//----- nvinfo : EIATTR_EXIT_INSTR_OFFSETS
	.align		4
        /*0058*/ 	.byte	0x04, 0x1c
        /*005a*/ 	.short	(.L_201 - .L_200)


	//   ....[0]....
.L_200:
        /*005c*/ 	.word	0x000000a0


	//   ....[1]....
        /*0060*/ 	.word	0x000001a0


	//----- nvinfo : EIATTR_CBANK_PARAM_SIZE
	.align		4
.L_201:
        /*0064*/ 	.byte	0x03, 0x19
        /*0066*/ 	.short	0x0018


	//----- nvinfo : EIATTR_PARAM_CBANK
	.align		4
        /*0068*/ 	.byte	0x04, 0x0a
        /*006a*/ 	.short	(.L_203 - .L_202)
	.align		4
.L_202:
        /*006c*/ 	.word	index@(.nv.constant0.toComplexAndFlip)
        /*0070*/ 	.short	0x0380
        /*0072*/ 	.short	0x0018


	//----- nvinfo : EIATTR_SW_WAR
	.align		4
.L_203:
        /*0074*/ 	.byte	0x04, 0x36
        /*0076*/ 	.short	(.L_205 - .L_204)
.L_204:
        /*0078*/ 	.word	0x00000008
.L_205:


//--------------------- .nv.info.toComplex        --------------------------
	.section	.nv.info.toComplex,"",@"SHT_CUDA_INFO"
	.sectionflags	@""
	.align	4


	//----- nvinfo : EIATTR_CUDA_API_VERSION
	.align		4
        /*0000*/ 	.byte	0x04, 0x37
        /*0002*/ 	.short	(.L_207 - .L_206)
.L_206:
        /*0004*/ 	.word	0x00000082


	//----- nvinfo : EIATTR_KPARAM_INFO
	.align		4
.L_207:
        /*0008*/ 	.byte	0x04, 0x17
        /*000a*/ 	.short	(.L_209 - .L_208)
.L_208:
        /*000c*/ 	.word	0x00000000
        /*0010*/ 	.short	0x0003
        /*0012*/ 	.short	0x0010
        /*0014*/ 	.byte	0x00, 0xf5, 0x21, 0x00


	//----- nvinfo : EIATTR_KPARAM_INFO
	.align		4
.L_209:
        /*0018*/ 	.byte	0x04, 0x17
        /*001a*/ 	.short	(.L_211 - .L_210)
.L_210:
        /*001c*/ 	.word	0x00000000
        /*0020*/ 	.short	0x0002
        /*0022*/ 	.short	0x0008
        /*0024*/ 	.byte	0x00, 0xf5, 0x21, 0x00


	//----- nvinfo : EIATTR_KPARAM_INFO
	.align		4
.L_211:
        /*0028*/ 	.byte	0x04, 0x17
        /*002a*/ 	.short	(.L_213 - .L_212)
.L_212:
        /*002c*/ 	.word	0x00000000
        /*0030*/ 	.short	0x0001
        /*0032*/ 	.short	0x0004
        /*0034*/ 	.byte	0x00, 0xf0, 0x11, 0x00


	//----- nvinfo : EIATTR_KPARAM_INFO
	.align		4
.L_213:
        /*0038*/ 	.byte	0x04, 0x17
        /*003a*/ 	.short	(.L_215 - .L_214)
.L_214:
        /*003c*/ 	.word	0x00000000
        /*0040*/ 	.short	0x0000
        /*0042*/ 	.short	0x0000
        /*0044*/ 	.byte	0x00, 0xf0, 0x11, 0x00


	//----- nvinfo : EIATTR_SPARSE_MMA_MASK
	.align		4
.L_215:
        /*0048*/ 	.byte	0x03, 0x50
        /*004a*/ 	.short	0x0000


	//----- nvinfo : EIATTR_MAXREG_COUNT
	.align		4
        /*004c*/ 	.byte	0x03, 0x1b
        /*004e*/ 	.short	0x00ff


	//----- nvinfo : EIATTR_MERCURY_ISA_VERSION
	.align		4
        /*0050*/ 	.byte	0x03, 0x5f
        /*0052*/ 	.short	0x0101


	//----- nvinfo : EIATTR_VRC_CTA_INIT_COUNT
	.align		4
        /*0054*/ 	.byte	0x02, 0x4a
	.zero		1
	.zero		1


	//----- nvinfo : EIATTR_EXIT_INSTR_OFFSETS
	.align		4
        /*0058*/ 	.byte	0x04, 0x1c
        /*005a*/ 	.short	(.L_217 - .L_216)


	//   ....[0]....
.L_216:
        /*005c*/ 	.word	0x000000a0


	//   ....[1]....
        /*0060*/ 	.word	0x00000150


	//----- nvinfo : EIATTR_CBANK_PARAM_SIZE
	.align		4
.L_217:
        /*0064*/ 	.byte	0x03, 0x19
        /*0066*/ 	.short	0x0018


	//----- nvinfo : EIATTR_PARAM_CBANK
	.align		4
        /*0068*/ 	.byte	0x04, 0x0a
        /*006a*/ 	.short	(.L_219 - .L_218)
	.align		4
.L_218:
        /*006c*/ 	.word	index@(.nv.constant0.toComplex)
        /*0070*/ 	.short	0x0380
        /*0072*/ 	.short	0x0018


	//----- nvinfo : EIATTR_SW_WAR
	.align		4
.L_219:
        /*0074*/ 	.byte	0x04, 0x36
        /*0076*/ 	.short	(.L_221 - .L_220)
.L_220:
        /*0078*/ 	.word	0x00000008
.L_221:


//--------------------- .nv.callgraph             --------------------------
	.section	.nv.callgraph,"",@"SHT_CUDA_CALLGRAPH"
	.align	4
	.sectionentsize	8
	.align		4
        /*0000*/ 	.word	0x00000000
	.align		4
        /*0004*/ 	.word	0xffffffff
	.align		4
        /*0008*/ 	.word	0x00000000
	.align		4
        /*000c*/ 	.word	0xfffffffe
	.align		4
        /*0010*/ 	.word	0x00000000
	.align		4
        /*0014*/ 	.word	0xfffffffd
	.align		4
        /*0018*/ 	.word	0x00000000
	.align		4
        /*001c*/ 	.word	0xfffffffc


//--------------------- .text.computePCE          --------------------------
	.section	.text.computePCE,"ax",@progbits
	.align	128
        .global         computePCE
        .type           computePCE,@function
        .size           computePCE,(.L_x_90 - computePCE)
        .other          computePCE,@"STO_CUDA_ENTRY STV_DEFAULT"
computePCE:
.text.computePCE:
[----:B------:R-:W-:Y:S01]  /*0000*/  LDC R1, c[0x0][0x37c] ;  /* 0x0000df00ff017b82 */ /* 0x000fe20000000800 */
[----:B------:R-:W0:Y:S07]  /*0010*/  S2R R0, SR_TID.X ;  /* 0x0000000000007919 */ /* 0x000e2e0000002100 */
[----:B------:R-:W0:Y:S02]  /*0020*/  S2UR UR4, SR_CTAID.X ;  /* 0x00000000000479c3 */ /* 0x000e240000002500 */
[----:B0-----:R-:W-:-:S13]  /*0030*/  LOP3.LUT P0, RZ, R0, UR4, RZ, 0xfc, !PT ;  /* 0x0000000400ff7c12 */ /* 0x001fda000f80fcff */
[----:B------:R-:W-:Y:S05]  /*0040*/  @P0 EXIT ;  /* 0x000000000000094d */ /* 0x000fea0003800000 */
[----:B------:R-:W0:Y:S01]  /*0050*/  LDC.64 R4, c[0x0][0x390] ;  /* 0x0000e400ff047b82 */ /* 0x000e220000000a00 */
[----:B------:R-:W0:Y:S07]  /*0060*/  LDCU.64 UR4, c[0x0][0x358] ;  /* 0x00006b00ff0477ac */ /* 0x000e2e0008000a00 */
[----:B------:R-:W1:Y:S01]  /*0070*/  LDC.64 R2, c[0x0][0x388] ;  /* 0x0000e200ff027b82 */ /* 0x000e620000000a00 */
[----:B0-----:R-:W2:Y:S04]  /*0080*/  LDG.E.64 R4, desc[UR4][R4.64] ;  /* 0x0000000404047981 */ /* 0x001ea8000c1e1b00 */
[----:B-1----:R-:W3:Y:S01]  /*0090*/  LDG.E R2, desc[UR4][R2.64] ;  /* 0x0000000402027981 */ /* 0x002ee2000c1e1900 */
[----:B------:R-:W-:Y:S01]  /*00a0*/  IMAD.MOV.U32 R6, RZ, RZ, 0x1 ;  /* 0x00000001ff067424 */ /* 0x000fe200078e00ff */
[----:B--2---:R-:W0:Y:S05]  /*00b0*/  MUFU.RCP64H R7, R5 ;  /* 0x0000000500077308 */ /* 0x004e2a0000001800 */
[----:B0-----:R-:W-:-:S08]  /*00c0*/  DFMA R8, -R4, R6, 1 ;  /* 0x3ff000000408742b */ /* 0x001fd00000000106 */
[----:B------:R-:W-:-:S08]  /*00d0*/  DFMA R8, R8, R8, R8 ;  /* 0x000000080808722b */ /* 0x000fd00000000008 */
[----:B------:R-:W-:Y:S01]  /*00e0*/  DFMA R8, R6, R8, R6 ;  /* 0x000000080608722b */ /* 0x000fe20000000006 */
[----:B---3--:R-:W-:-:S07]  /*00f0*/  FMUL R6, R2, R2 ;  /* 0x0000000202067220 */ /* 0x008fce0000400000 */
[----:B------:R-:W-:Y:S01]  /*0100*/  DFMA R10, -R4, R8, 1 ;  /* 0x3ff00000040a742b */ /* 0x000fe20000000108 */
[----:B------:R-:W0:Y:S07]  /*0110*/  F2F.F64.F32 R6, R6 ;  /* 0x0000000600067310 */ /* 0x000e2e0000201800 */
[----:B------:R-:W-:-:S08]  /*0120*/  DFMA R10, R8, R10, R8 ;  /* 0x0000000a080a722b */ /* 0x000fd00000000008 */
[----:B0-----:R-:W-:Y:S01]  /*0130*/  DMUL R8, R6, R10 ;  /* 0x0000000a06087228 */ /* 0x001fe20000000000 */
[----:B------:R-:W-:-:S07]  /*0140*/  FSETP.GEU.AND P1, PT, |R7|, 6.5827683646048100446e-37, PT ;  /* 0x036000000700780b */ /* 0x000fce0003f2e200 */
[----:B------:R-:W-:-:S08]  /*0150*/  DFMA R2, -R4, R8, R6 ;  /* 0x000000080402722b */ /* 0x000fd00000000106 */
[----:B------:R-:W-:-:S10]  /*0160*/  DFMA R2, R10, R2, R8 ;  /* 0x000000020a02722b */ /* 0x000fd40000000008 */
[----:B------:R-:W-:-:S05]  /*0170*/  FFMA R0, RZ, R5, R3 ;  /* 0x00000005ff007223 */ /* 0x000fca0000000003 */
[----:B------:R-:W-:-:S13]  /*0180*/  FSETP.GT.AND P0, PT, |R0|, 1.469367938527859385e-39, PT ;  /* 0x001000000000780b */ /* 0x000fda0003f04200 */
[----:B------:R-:W-:Y:S05]  /*0190*/  @P0 BRA P1, `(.L_x_0) ;  /* 0x0000000000100947 */ /* 0x000fea0000800000 */
[----:B------:R-:W-:-:S07]  /*01a0*/  MOV R0, 0x1c0 ;  /* 0x000001c000007802 */ /* 0x000fce0000000f00 */
[----:B------:R-:W-:Y:S05]  /*01b0*/  CALL.REL.NOINC `($__internal_0_$__cuda_sm20_div_rn_f64_full) ;  /* 0x0000000000147944 */ /* 0x000fea0003c00000 */
[----:B------:R-:W-:Y:S02]  /*01c0*/  IMAD.MOV.U32 R2, RZ, RZ, R12 ;  /* 0x000000ffff027224 */ /* 0x000fe400078e000c */
[----:B------:R-:W-:-:S07]  /*01d0*/  IMAD.MOV.U32 R3, RZ, RZ, R13 ;  /* 0x000000ffff037224 */ /* 0x000fce00078e000d */
.L_x_0:
[----:B------:R-:W0:Y:S02]  /*01e0*/  LDC.64 R4, c[0x0][0x380] ;  /* 0x0000e000ff047b82 */ /* 0x000e240000000a00 */
[----:B0-----:R-:W-:Y:S01]  /*01f0*/  STG.E.64 desc[UR4][R4.64], R2 ;  /* 0x0000000204007986 */ /* 0x001fe2000c101b04 */
[----:B------:R-:W-:Y:S05]  /*0200*/  EXIT ;  /* 0x000000000000794d */ /* 0x000fea0003800000 */
        .weak           $__internal_0_$__cuda_sm20_div_rn_f64_full
        .type           $__internal_0_$__cuda_sm20_div_rn_f64_full,@function
        .size           $__internal_0_$__cuda_sm20_div_rn_f64_full,(.L_x_90 - $__internal_0_$__cuda_sm20_div_rn_f64_full)
$__internal_0_$__cuda_sm20_div_rn_f64_full:
[C---:B------:R-:W-:Y:S01]  /*0210*/  FSETP.GEU.AND P0, PT, |R5|.reuse, 1.469367938527859385e-39, PT ;  /* 0x001000000500780b */ /* 0x040fe20003f0e200 */
[----:B------:R-:W-:Y:S01]  /*0220*/  IMAD.MOV.U32 R8, RZ, RZ, 0x1 ;  /* 0x00000001ff087424 */ /* 0x000fe200078e00ff */
[C---:B------:R-:W-:Y:S01]  /*0230*/  LOP3.LUT R2, R5.reuse, 0x800fffff, RZ, 0xc0, !PT ;  /* 0x800fffff05027812 */ /* 0x040fe200078ec0ff */
[----:B------:R-:W-:Y:S01]  /*0240*/  IMAD.MOV.U32 R13, RZ, RZ, 0x1ca00000 ;  /* 0x1ca00000ff0d7424 */ /* 0x000fe200078e00ff */
[----:B------:R-:W-:Y:S02]  /*0250*/  LOP3.LUT R17, R5, 0x7ff00000, RZ, 0xc0, !PT ;  /* 0x7ff0000005117812 */ /* 0x000fe400078ec0ff */
[----:B------:R-:W-:Y:S01]  /*0260*/  LOP3.LUT R3, R2, 0x3ff00000, RZ, 0xfc, !PT ;  /* 0x3ff0000002037812 */ /* 0x000fe200078efcff */
[----:B------:R-:W-:Y:S01]  /*0270*/  IMAD.MOV.U32 R2, RZ, RZ, R4 ;  /* 0x000000ffff027224 */ /* 0x000fe200078e0004 */
[----:B------:R-:W-:-:S04]  /*0280*/  LOP3.LUT R12, R7, 0x7ff00000, RZ, 0xc0, !PT ;  /* 0x7ff00000070c7812 */ /* 0x000fc800078ec0ff */
[----:B------:R-:W-:Y:S01]  /*0290*/  ISETP.GE.U32.AND P1, PT, R12, R17, PT ;  /* 0x000000110c00720c */ /* 0x000fe20003f26070 */
[----:B------:R-:W-:Y:S01]  /*02a0*/  @!P0 DMUL R2, R4, 8.98846567431157953865e+307 ;  /* 0x7fe0000004028828 */ /* 0x000fe20000000000 */
[----:B------:R-:W-:-:S05]  /*02b0*/  IMAD.MOV.U32 R19, RZ, RZ, R12 ;  /* 0x000000ffff137224 */ /* 0x000fca00078e000c */
[----:B------:R-:W0:Y:S02]  /*02c0*/  MUFU.RCP64H R9, R3 ;  /* 0x0000000300097308 */ /* 0x000e240000001800 */
[----:B0-----:R-:W-:-:S08]  /*02d0*/  DFMA R10, R8, -R2, 1 ;  /* 0x3ff00000080a742b */ /* 0x001fd00000000802 */
[----:B------:R-:W-:-:S08]  /*02e0*/  DFMA R10, R10, R10, R10 ;  /* 0x0000000a0a0a722b */ /* 0x000fd0000000000a */
[----:B------:R-:W-:Y:S01]  /*02f0*/  DFMA R10, R8, R10, R8 ;  /* 0x0000000a080a722b */ /* 0x000fe20000000008 */
[----:B------:R-:W-:Y:S01]  /*0300*/  SEL R9, R13, 0x63400000, !P1 ;  /* 0x634000000d097807 */ /* 0x000fe20004800000 */
[----:B------:R-:W-:Y:S01]  /*0310*/  IMAD.MOV.U32 R8, RZ, RZ, R6 ;  /* 0x000000ffff087224 */ /* 0x000fe200078e0006 */
[----:B------:R-:W-:Y:S02]  /*0320*/  FSETP.GEU.AND P1, PT, |R7|, 1.469367938527859385e-39, PT ;  /* 0x001000000700780b */ /* 0x000fe40003f2e200 */
[----:B------:R-:W-:-:S03]  /*0330*/  LOP3.LUT R9, R9, 0x800fffff, R7, 0xf8, !PT ;  /* 0x800fffff09097812 */ /* 0x000fc600078ef807 */
[----:B------:R-:W-:-:S08]  /*0340*/  DFMA R14, R10, -R2, 1 ;  /* 0x3ff000000a0e742b */ /* 0x000fd00000000802 */
[----:B------:R-:W-:Y:S01]  /*0350*/  DFMA R10, R10, R14, R10 ;  /* 0x0000000e0a0a722b */ /* 0x000fe2000000000a */
[----:B------:R-:W-:Y:S10]  /*0360*/  @P1 BRA `(.L_x_1) ;  /* 0x0000000000201947 */ /* 0x000ff40003800000 */
[----:B------:R-:W-:Y:S01]  /*0370*/  LOP3.LUT R15, R5, 0x7ff00000, RZ, 0xc0, !PT ;  /* 0x7ff00000050f7812 */ /* 0x000fe200078ec0ff */
[----:B------:R-:W-:-:S03]  /*0380*/  IMAD.MOV.U32 R14, RZ, RZ, RZ ;  /* 0x000000ffff0e7224 */ /* 0x000fc600078e00ff */
[----:B------:R-:W-:-:S04]  /*0390*/  ISETP.GE.U32.AND P1, PT, R12, R15, PT ;  /* 0x0000000f0c00720c */ /* 0x000fc80003f26070 */
[----:B------:R-:W-:-:S04]  /*03a0*/  SEL R15, R13, 0x63400000, !P1 ;  /* 0x634000000d0f7807 */ /* 0x000fc80004800000 */
[----:B------:R-:W-:-:S04]  /*03b0*/  LOP3.LUT R15, R15, 0x80000000, R7, 0xf8, !PT ;  /* 0x800000000f0f7812 */ /* 0x000fc800078ef807 */
[----:B------:R-:W-:-:S06]  /*03c0*/  LOP3.LUT R15, R15, 0x100000, RZ, 0xfc, !PT ;  /* 0x001000000f0f7812 */ /* 0x000fcc00078efcff */
[----:B------:R-:W-:-:S10]  /*03d0*/  DFMA R8, R8, 2, -R14 ;  /* 0x400000000808782b */ /* 0x000fd4000000080e */
[----:B------:R-:W-:-:S07]  /*03e0*/  LOP3.LUT R19, R9, 0x7ff00000, RZ, 0xc0, !PT ;  /* 0x7ff0000009137812 */ /* 0x000fce00078ec0ff */
.L_x_1:
[----:B------:R-:W-:Y:S01]  /*03f0*/  IMAD.MOV.U32 R18, RZ, RZ, R17 ;  /* 0x000000ffff127224 */ /* 0x000fe200078e0011 */
[----:B------:R-:W-:Y:S01]  /*0400*/  @!P0 LOP3.LUT R18, R3, 0x7ff00000, RZ, 0xc0, !PT ;  /* 0x7ff0000003128812 */ /* 0x000fe200078ec0ff */
[----:B------:R-:W-:Y:S01]  /*0410*/  VIADD R20, R19, 0xffffffff ;  /* 0xffffffff13147836 */ /* 0x000fe20000000000 */
[----:B------:R-:W-:-:S03]  /*0420*/  DMUL R14, R10, R8 ;  /* 0x000000080a0e7228 */ /* 0x000fc60000000000 */
[----:B------:R-:W-:Y:S01]  /*0430*/  VIADD R21, R18, 0xffffffff ;  /* 0xffffffff12157836 */ /* 0x000fe20000000000 */
[----:B------:R-:W-:-:S04]  /*0440*/  ISETP.GT.U32.AND P0, PT, R20, 0x7feffffe, PT ;  /* 0x7feffffe1400780c */ /* 0x000fc80003f04070 */
[----:B------:R-:W-:Y:S01]  /*0450*/  ISETP.GT.U32.OR P0, PT, R21, 0x7feffffe, P0 ;  /* 0x7feffffe1500780c */ /* 0x000fe20000704470 */
[----:B------:R-:W-:-:S08]  /*0460*/  DFMA R16, R14, -R2, R8 ;  /* 0x800000020e10722b */ /* 0x000fd00000000008 */
[----:B------:R-:W-:-:S04]  /*0470*/  DFMA R10, R10, R16, R14 ;  /* 0x000000100a0a722b */ /* 0x000fc8000000000e */
[----:B------:R-:W-:Y:S07]  /*0480*/  @P0 BRA `(.L_x_2) ;  /* 0x00000000006c0947 */ /* 0x000fee0003800000 */
[----:B------:R-:W-:-:S04]  /*0490*/  LOP3.LUT R7, R5, 0x7ff00000, RZ, 0xc0, !PT ;  /* 0x7ff0000005077812 */ /* 0x000fc800078ec0ff */
[CC--:B------:R-:W-:Y:S02]  /*04a0*/  VIADDMNMX R6, R12.reuse, -R7.reuse, 0xb9600000, !PT ;  /* 0xb96000000c067446 */ /* 0x0c0fe40007800907 */
[----:B------:R-:W-:Y:S02]  /*04b0*/  ISETP.GE.U32.AND P0, PT, R12, R7, PT ;  /* 0x000000070c00720c */ /* 0x000fe40003f06070 */
[----:B------:R-:W-:Y:S02]  /*04c0*/  VIMNMX R6, PT, PT, R6, 0x46a00000, PT ;  /* 0x46a0000006067848 */ /* 0x000fe40003fe0100 */
[----:B------:R-:W-:-:S05]  /*04d0*/  SEL R13, R13, 0x63400000, !P0 ;  /* 0x634000000d0d7807 */ /* 0x000fca0004000000 */
[----:B------:R-:W-:Y:S02]  /*04e0*/  IMAD.IADD R14, R6, 0x1, -R13 ;  /* 0x00000001060e7824 */ /* 0x000fe400078e0a0d */
[----:B------:R-:W-:Y:S02]  /*04f0*/  IMAD.MOV.U32 R6, RZ, RZ, RZ ;  /* 0x000000ffff067224 */ /* 0x000fe400078e00ff */
[----:B------:R-:W-:-:S06]  /*0500*/  VIADD R7, R14, 0x7fe00000 ;  /* 0x7fe000000e077836 */ /* 0x000fcc0000000000 */
[----:B------:R-:W-:-:S10]  /*0510*/  DMUL R12, R10, R6 ;  /* 0x000000060a0c7228 */ /* 0x000fd40000000000 */
[----:B------:R-:W-:-:S13]  /*0520*/  FSETP.GTU.AND P0, PT, |R13|, 1.469367938527859385e-39, PT ;  /* 0x001000000d00780b */ /* 0x000fda0003f0c200 */
[----:B------:R-:W-:Y:S05]  /*0530*/  @P0 BRA `(.L_x_3) ;  /* 0x0000000000940947 */ /* 0x000fea0003800000 */
[----:B------:R-:W-:Y:S01]  /*0540*/  DFMA R2, R10, -R2, R8 ;  /* 0x800000020a02722b */ /* 0x000fe20000000008 */
[----:B------:R-:W-:-:S09]  /*0550*/  IMAD.MOV.U32 R6, RZ, RZ, RZ ;  /* 0x000000ffff067224 */ /* 0x000fd200078e00ff */
[C---:B------:R-:W-:Y:S02]  /*0560*/  FSETP.NEU.AND P0, PT, R3.reuse, RZ, PT ;  /* 0x000000ff0300720b */ /* 0x040fe40003f0d000 */
[----:B------:R-:W-:-:S04]  /*0570*/  LOP3.LUT R5, R3, 0x80000000, R5, 0x48, !PT ;  /* 0x8000000003057812 */ /* 0x000fc800078e4805 */
[----:B------:R-:W-:-:S07]  /*0580*/  LOP3.LUT R7, R5, R7, RZ, 0xfc, !PT ;  /* 0x0000000705077212 */ /* 0x000fce00078efcff */
[----:B------:R-:W-:Y:S05]  /*0590*/  @!P0 BRA `(.L_x_3) ;  /* 0x00000000007c8947 */ /* 0x000fea0003800000 */
[----:B------:R-:W-:Y:S01]  /*05a0*/  IMAD.MOV R3, RZ, RZ, -R14 ;  /* 0x000000ffff037224 */ /* 0x000fe200078e0a0e */
[----:B------:R-:W-:Y:S01]  /*05b0*/  DMUL.RP R6, R10, R6 ;  /* 0x000000060a067228 */ /* 0x000fe20000008000 */
[----:B------:R-:W-:-:S06]  /*05c0*/  IMAD.MOV.U32 R2, RZ, RZ, RZ ;  /* 0x000000ffff027224 */ /* 0x000fcc00078e00ff */
[----:B------:R-:W-:-:S03]  /*05d0*/  DFMA R2, R12, -R2, R10 ;  /* 0x800000020c02722b */ /* 0x000fc6000000000a */
[----:B------:R-:W-:-:S03]  /*05e0*/  LOP3.LUT R5, R7, R5, RZ, 0x3c, !PT ;  /* 0x0000000507057212 */ /* 0x000fc600078e3cff */
[----:B------:R-:W-:-:S04]  /*05f0*/  IADD3 R2, PT, PT, -R14, -0x43300000, RZ ;  /* 0xbcd000000e027810 */ /* 0x000fc80007ffe1ff */
[----:B------:R-:W-:-:S04]  /*0600*/  FSETP.NEU.AND P0, PT, |R3|, R2, PT ;  /* 0x000000020300720b */ /* 0x000fc80003f0d200 */
[----:B------:R-:W-:Y:S02]  /*0610*/  FSEL R12, R6, R12, !P0 ;  /* 0x0000000c060c7208 */ /* 0x000fe40004000000 */
[----:B------:R-:W-:Y:S01]  /*0620*/  FSEL R13, R5, R13, !P0 ;  /* 0x0000000d050d7208 */ /* 0x000fe20004000000 */
[----:B------:R-:W-:Y:S06]  /*0630*/  BRA `(.L_x_3) ;  /* 0x0000000000547947 */ /* 0x000fec0003800000 */
.L_x_2:
[----:B------:R-:W-:-:S14]  /*0640*/  DSETP.NAN.AND P0, PT, R6, R6, PT ;  /* 0x000000060600722a */ /* 0x000fdc0003f08000 */
[----:B------:R-:W-:Y:S05]  /*0650*/  @P0 BRA `(.L_x_4) ;  /* 0x0000000000440947 */ /* 0x000fea0003800000 */
[----:B------:R-:W-:-:S14]  /*0660*/  DSETP.NAN.AND P0, PT, R4, R4, PT ;  /* 0x000000040400722a */ /* 0x000fdc0003f08000 */
[----:B------:R-:W-:Y:S05]  /*0670*/  @P0 BRA `(.L_x_5) ;  /* 0x0000000000300947 */ /* 0x000fea0003800000 */
[----:B------:R-:W-:Y:S01]  /*0680*/  ISETP.NE.AND P0, PT, R19, R18, PT ;  /* 0x000000121300720c */ /* 0x000fe20003f05270 */
[----:B------:R-:W-:Y:S02]  /*0690*/  IMAD.MOV.U32 R12, RZ, RZ, 0x0 ;  /* 0x00000000ff0c7424 */ /* 0x000fe400078e00ff */
[----:B------:R-:W-:-:S10]  /*06a0*/  IMAD.MOV.U32 R13, RZ, RZ, -0x80000 ;  /* 0xfff80000ff0d7424 */ /* 0x000fd400078e00ff */
[----:B------:R-:W-:Y:S05]  /*06b0*/  @!P0 BRA `(.L_x_3) ;  /* 0x0000000000348947 */ /* 0x000fea0003800000 */
[----:B------:R-:W-:Y:S02]  /*06c0*/  ISETP.NE.AND P0, PT, R19, 0x7ff00000, PT ;  /* 0x7ff000001300780c */ /* 0x000fe40003f05270 */
[----:B------:R-:W-:Y:S02]  /*06d0*/  LOP3.LUT R13, R7, 0x80000000, R5, 0x48, !PT ;  /* 0x80000000070d7812 */ /* 0x000fe400078e4805 */
[----:B------:R-:W-:-:S13]  /*06e0*/  ISETP.EQ.OR P0, PT, R18, RZ, !P0 ;  /* 0x000000ff1200720c */ /* 0x000fda0004702670 */
[----:B------:R-:W-:Y:S01]  /*06f0*/  @P0 LOP3.LUT R2, R13, 0x7ff00000, RZ, 0xfc, !PT ;  /* 0x7ff000000d020812 */ /* 0x000fe200078efcff */
[----:B------:R-:W-:Y:S02]  /*0700*/  @!P0 IMAD.MOV.U32 R12, RZ, RZ, RZ ;  /* 0x000000ffff0c8224 */ /* 0x000fe400078e00ff */
[----:B------:R-:W-:Y:S02]  /*0710*/  @P0 IMAD.MOV.U32 R12, RZ, RZ, RZ ;  /* 0x000000ffff0c0224 */ /* 0x000fe400078e00ff */
[----:B------:R-:W-:Y:S01]  /*0720*/  @P0 IMAD.MOV.U32 R13, RZ, RZ, R2 ;  /* 0x000000ffff0d0224 */ /* 0x000fe200078e0002 */
[----:B------:R-:W-:Y:S06]  /*0730*/  BRA `(.L_x_3) ;  /* 0x0000000000147947 */ /* 0x000fec0003800000 */
.L_x_5:
[----:B------:R-:W-:Y:S01]  /*0740*/  LOP3.LUT R13, R5, 0x80000, RZ, 0xfc, !PT ;  /* 0x00080000050d7812 */ /* 0x000fe200078efcff */
[----:B------:R-:W-:Y:S01]  /*0750*/  IMAD.MOV.U32 R12, RZ, RZ, R4 ;  /* 0x000000ffff0c7224 */ /* 0x000fe200078e0004 */
[----:B------:R-:W-:Y:S06]  /*0760*/  BRA `(.L_x_3) ;  /* 0x0000000000087947 */ /* 0x000fec0003800000 */
.L_x_4:
[----:B------:R-:W-:Y:S01]  /*0770*/  LOP3.LUT R13, R7, 0x80000, RZ, 0xfc, !PT ;  /* 0x00080000070d7812 */ /* 0x000fe200078efcff */
[----:B------:R-:W-:-:S07]  /*0780*/  IMAD.MOV.U32 R12, RZ, RZ, R6 ;  /* 0x000000ffff0c7224 */ /* 0x000fce00078e0006 */
.L_x_3:
[----:B------:R-:W-:Y:S02]  /*0790*/  IMAD.MOV.U32 R2, RZ, RZ, R0 ;  /* 0x000000ffff027224 */ /* 0x000fe400078e0000 */
[----:B------:R-:W-:-:S04]  /*07a0*/  IMAD.MOV.U32 R3, RZ, RZ, 0x0 ;  /* 0x00000000ff037424 */ /* 0x000fc800078e00ff */
[----:B------:R-:W-:Y:S05]  /*07b0*/  RET.REL.NODEC R2 `(computePCE) ;  /* 0xfffffff802107950 */ /* 0x000fea0003c3ffff */
.L_x_6:
[----:B------:R-:W-:-:S00]  /*07c0*/  BRA `(.L_x_6) ;  /* 0xfffffffc00fc7947 */ /* 0x000fc0000383ffff */
[----:B------:R-:W-:-:S00]  /*07d0*/  NOP ;  /* 0x0000000000007918 */ /* 0x000fc00000000000 */
        /* <DEDUP_REMOVED lines=10> */
.L_x_90:


//--------------------- .text.maxlocFloats        --------------------------
	.section	.text.maxlocFloats,"ax",@progbits
	.align	128
        .global         maxlocFloats
        .type           maxlocFloats,@function
        .size           maxlocFloats,(.L_x_93 - maxlocFloats)
        .other          maxlocFloats,@"STO_CUDA_ENTRY STV_DEFAULT"
maxlocFloats:
.text.maxlocFloats:
[----:B------:R-:W-:Y:S01]  /*0000*/  LDC R1, c[0x0][0x37c] ;  /* 0x0000df00ff017b82 */ /* 0x000fe20000000800 */
[----:B------:R-:W0:Y:S01]  /*0010*/  S2R R0, SR_TID.X ;  /* 0x0000000000007919 */ /* 0x000e220000002100 */
[----:B------:R-:W0:Y:S01]  /*0020*/  LDCU UR4, c[0x0][0x3a0] ;  /* 0x00007400ff0477ac */ /* 0x000e220008000800 */
[----:B------:R-:W-:Y:S01]  /*0030*/  BSSY.RECONVERGENT B0, `(.L_x_7) ;  /* 0x00000c6000007945 */ /* 0x000fe20003800200 */
[----:B------:R-:W-:Y:S01]  /*0040*/  IMAD.MOV.U32 R3, RZ, RZ, -0x1 ;  /* 0xffffffffff037424 */ /* 0x000fe200078e00ff */
[----:B------:R-:W1:Y:S01]  /*0050*/  LDCU.64 UR8, c[0x0][0x358] ;  /* 0x00006b00ff0877ac */ /* 0x000e620008000a00 */
[----:B------:R-:W-:Y:S01]  /*0060*/  IMAD.MOV.U32 R2, RZ, RZ, -0x40800000 ;  /* 0xbf800000ff027424 */ /* 0x000fe200078e00ff */
[----:B0-----:R-:W-:-:S13]  /*0070*/  ISETP.GE.AND P0, PT, R0, UR4, PT ;  /* 0x0000000400007c0c */ /* 0x001fda000bf06270 */
[----:B-1----:R-:W-:Y:S05]  /*0080*/  @P0 BRA `(.L_x_8) ;  /* 0x0000000c00000947 */ /* 0x002fea0003800000 */
[----:B------:R-:W-:Y:S01]  /*0090*/  LOP3.LUT R2, RZ, R0, RZ, 0x33, !PT ;  /* 0x00000000ff027212 */ /* 0x000fe200078e33ff */
[----:B------:R-:W-:Y:S01]  /*00a0*/  BSSY.RECONVERGENT B1, `(.L_x_9) ;  /* 0x0000060000017945 */ /* 0x000fe20003800200 */
[----:B------:R-:W-:Y:S02]  /*00b0*/  IMAD.MOV.U32 R3, RZ, RZ, -0x1 ;  /* 0xffffffffff037424 */ /* 0x000fe400078e00ff */
[----:B------:R-:W-:Y:S02]  /*00c0*/  IMAD.MOV.U32 R4, RZ, RZ, R0 ;  /* 0x000000ffff047224 */ /* 0x000fe400078e0000 */
[----:B------:R-:W-:-:S05]  /*00d0*/  VIADD R2, R2, UR4 ;  /* 0x0000000402027c36 */ /* 0x000fca0008000000 */
[C---:B------:R-:W-:Y:S02]  /*00e0*/  ISETP.GE.U32.AND P1, PT, R2.reuse, 0xf00, PT ;  /* 0x00000f000200780c */ /* 0x040fe40003f26070 */
[----:B------:R-:W-:Y:S01]  /*00f0*/  LEA.HI R5, R2, 0x1, RZ, 0x18 ;  /* 0x0000000102057811 */ /* 0x000fe200078fc0ff */
[----:B------:R-:W-:-:S03]  /*0100*/  IMAD.MOV.U32 R2, RZ, RZ, -0x40800000 ;  /* 0xbf800000ff027424 */ /* 0x000fc600078e00ff */
[----:B------:R-:W-:-:S04]  /*0110*/  LOP3.LUT R14, R5, 0xf, RZ, 0xc0, !PT ;  /* 0x0000000f050e7812 */ /* 0x000fc800078ec0ff */
[----:B------:R-:W-:-:S03]  /*0120*/  ISETP.NE.AND P0, PT, R14, RZ, PT ;  /* 0x000000ff0e00720c */ /* 0x000fc60003f05270 */
[----:B------:R-:W-:Y:S10]  /*0130*/  @!P1 BRA `(.L_x_10) ;  /* 0x0000000400589947 */ /* 0x000ff40003800000 */
[----:B------:R-:W0:Y:S01]  /*0140*/  LDCU.128 UR12, c[0x0][0x390] ;  /* 0x00007200ff0c77ac */ /* 0x000e220008000c00 */
[----:B------:R-:W-:Y:S01]  /*0150*/  IMAD.WIDE.U32 R2, R0, 0x4, RZ ;  /* 0x0000000400027825 */ /* 0x000fe200078e00ff */
[----:B------:R-:W-:-:S03]  /*0160*/  LOP3.LUT R10, R5, 0x1fffff0, RZ, 0xc0, !PT ;  /* 0x01fffff0050a7812 */ /* 0x000fc600078ec0ff */
[----:B------:R-:W-:Y:S01]  /*0170*/  IMAD.MOV.U32 R4, RZ, RZ, R0 ;  /* 0x000000ffff047224 */ /* 0x000fe200078e0000 */
[----:B------:R-:W-:Y:S01]  /*0180*/  LOP3.LUT R11, R2, 0x2000, RZ, 0xfc, !PT ;  /* 0x00002000020b7812 */ /* 0x000fe200078efcff */
[----:B------:R-:W-:Y:S02]  /*0190*/  IMAD.MOV.U32 R2, RZ, RZ, -0x40800000 ;  /* 0xbf800000ff027424 */ /* 0x000fe400078e00ff */
[----:B------:R-:W-:Y:S01]  /*01a0*/  IMAD.MOV R10, RZ, RZ, -R10 ;  /* 0x000000ffff0a7224 */ /* 0x000fe200078e0a0a */
[C---:B0-----:R-:W-:Y:S02]  /*01b0*/  IADD3 R6, P1, PT, R11.reuse, UR14, RZ ;  /* 0x0000000e0b067c10 */ /* 0x041fe4000ff3e0ff */
[----:B------:R-:W-:Y:S02]  /*01c0*/  IADD3 R11, P2, PT, R11, UR12, RZ ;  /* 0x0000000c0b0b7c10 */ /* 0x000fe4000ff5e0ff */
[C---:B------:R-:W-:Y:S02]  /*01d0*/  IADD3.X R7, PT, PT, R3.reuse, UR15, RZ, P1, !PT ;  /* 0x0000000f03077c10 */ /* 0x040fe40008ffe4ff */
[----:B------:R-:W-:Y:S01]  /*01e0*/  IADD3.X R12, PT, PT, R3, UR13, RZ, P2, !PT ;  /* 0x0000000d030c7c10 */ /* 0x000fe200097fe4ff */
[----:B------:R-:W-:-:S08]  /*01f0*/  IMAD.MOV.U32 R3, RZ, RZ, -0x1 ;  /* 0xffffffffff037424 */ /* 0x000fd000078e00ff */
.L_x_11:
[----:B------:R-:W2:Y:S04]  /*0200*/  LDG.E R13, desc[UR8][R6.64+-0x2000] ;  /* 0xffe00008060d7981 */ /* 0x000ea8000c1e1900 */
[----:B------:R-:W3:Y:S01]  /*0210*/  LDG.E R15, desc[UR8][R6.64+-0x1c00] ;  /* 0xffe40008060f7981 */ /* 0x000ee2000c1e1900 */
[----:B------:R-:W-:Y:S02]  /*0220*/  IMAD.MOV.U32 R8, RZ, RZ, R11 ;  /* 0x000000ffff087224 */ /* 0x000fe400078e000b */
[----:B------:R-:W-:Y:S01]  /*0230*/  IMAD.MOV.U32 R9, RZ, RZ, R12 ;  /* 0x000000ffff097224 */ /* 0x000fe200078e000c */
[----:B------:R-:W4:Y:S01]  /*0240*/  LDG.E R11, desc[UR8][R6.64+-0x1800] ;  /* 0xffe80008060b7981 */ /* 0x000f22000c1e1900 */
[----:B--2---:R-:W-:-:S13]  /*0250*/  FSETP.GT.AND P1, PT, R13, R2, PT ;  /* 0x000000020d00720b */ /* 0x004fda0003f24000 */
[----:B-----5:R0:W2:Y:S01]  /*0260*/  @P1 LDG.E R3, desc[UR8][R8.64+-0x2000] ;  /* 0xffe0000808031981 */ /* 0x0200a2000c1e1900 */
[----:B------:R-:W-:-:S03]  /*0270*/  @P1 IMAD.MOV.U32 R2, RZ, RZ, R13 ;  /* 0x000000ffff021224 */ /* 0x000fc600078e000d */
[----:B------:R-:W4:Y:S02]  /*0280*/  LDG.E R13, desc[UR8][R6.64+-0x1400] ;  /* 0xffec0008060d7981 */ /* 0x000f24000c1e1900 */
[----:B---3--:R-:W-:-:S13]  /*0290*/  FSETP.GT.AND P1, PT, R15, R2, PT ;  /* 0x000000020f00720b */ /* 0x008fda0003f24000 */
[----:B--2---:R0:W2:Y:S01]  /*02a0*/  @P1 LDG.E R3, desc[UR8][R8.64+-0x1c00] ;  /* 0xffe4000808031981 */ /* 0x0040a2000c1e1900 */
[----:B------:R-:W-:-:S05]  /*02b0*/  @P1 IMAD.MOV.U32 R2, RZ, RZ, R15 ;  /* 0x000000ffff021224 */ /* 0x000fca00078e000f */
[----:B----4-:R-:W-:-:S13]  /*02c0*/  FSETP.GT.AND P1, PT, R11, R2, PT ;  /* 0x000000020b00720b */ /* 0x010fda0003f24000 */
[----:B--2---:R0:W2:Y:S01]  /*02d0*/  @P1 LDG.E R3, desc[UR8][R8.64+-0x1800] ;  /* 0xffe8000808031981 */ /* 0x0040a2000c1e1900 */
[----:B------:R-:W-:-:S03]  /*02e0*/  @P1 IMAD.MOV.U32 R2, RZ, RZ, R11 ;  /* 0x000000ffff021224 */ /* 0x000fc600078e000b */
[----:B------:R-:W3:Y:S02]  /*02f0*/  LDG.E R11, desc[UR8][R6.64+-0x1000] ;  /* 0xfff00008060b7981 */ /* 0x000ee4000c1e1900 */
[----:B------:R-:W-:-:S13]  /*0300*/  FSETP.GT.AND P1, PT, R13, R2, PT ;  /* 0x000000020d00720b */ /* 0x000fda0003f24000 */
[----:B--2---:R0:W2:Y:S01]  /*0310*/  @P1 LDG.E R3, desc[UR8][R8.64+-0x1400] ;  /* 0xffec000808031981 */ /* 0x0040a2000c1e1900 */
[----:B------:R-:W-:-:S03]  /*0320*/  @P1 IMAD.MOV.U32 R2, RZ, RZ, R13 ;  /* 0x000000ffff021224 */ /* 0x000fc600078e000d */
[----:B------:R-:W4:Y:S02]  /*0330*/  LDG.E R13, desc[UR8][R6.64+-0xc00] ;  /* 0xfff40008060d7981 */ /* 0x000f24000c1e1900 */
[----:B---3--:R-:W-:-:S13]  /*0340*/  FSETP.GT.AND P1, PT, R11, R2, PT ;  /* 0x000000020b00720b */ /* 0x008fda0003f24000 */
[----:B--2---:R0:W2:Y:S01]  /*0350*/  @P1 LDG.E R3, desc[UR8][R8.64+-0x1000] ;  /* 0xfff0000808031981 */ /* 0x0040a2000c1e1900 */
[----:B------:R-:W-:-:S03]  /*0360*/  @P1 IMAD.MOV.U32 R2, RZ, RZ, R11 ;  /* 0x000000ffff021224 */ /* 0x000fc600078e000b */
[----:B------:R-:W3:Y:S02]  /*0370*/  LDG.E R11, desc[UR8][R6.64+-0x800] ;  /* 0xfff80008060b7981 */ /* 0x000ee4000c1e1900 */
[----:B----4-:R-:W-:-:S13]  /*0380*/  FSETP.GT.AND P1, PT, R13, R2, PT ;  /* 0x000000020d00720b */ /* 0x010fda0003f24000 */
        /* <DEDUP_REMOVED lines=37> */
[----:B------:R-:W-:-:S05]  /*05e0*/  @P1 IMAD.MOV.U32 R2, RZ, RZ, R11 ;  /* 0x000000ffff021224 */ /* 0x000fca00078e000b */
[----:B----4-:R-:W-:Y:S01]  /*05f0*/  FSETP.GT.AND P1, PT, R13, R2, PT ;  /* 0x000000020d00720b */ /* 0x010fe20003f24000 */
[----:B------:R-:W-:-:S05]  /*0600*/  VIADD R10, R10, 0x10 ;  /* 0x000000100a0a7836 */ /* 0x000fca0000000000 */
[----:B------:R-:W-:-:S07]  /*0610*/  ISETP.NE.AND P4, PT, R10, RZ, PT ;  /* 0x000000ff0a00720c */ /* 0x000fce0003f85270 */
[----:B--2---:R0:W5:Y:S01]  /*0620*/  @P1 LDG.E R3, desc[UR8][R8.64+0x1c00] ;  /* 0x001c000808031981 */ /* 0x004162000c1e1900 */
[----:B------:R-:W-:Y:S02]  /*0630*/  IADD3 R6, P2, PT, R6, 0x4000, RZ ;  /* 0x0000400006067810 */ /* 0x000fe40007f5e0ff */
[----:B------:R-:W-:Y:S01]  /*0640*/  IADD3 R11, P3, PT, R8, 0x4000, RZ ;  /* 0x00004000080b7810 */ /* 0x000fe20007f7e0ff */
[----:B------:R-:W-:Y:S02]  /*0650*/  @P1 IMAD.MOV.U32 R2, RZ, RZ, R13 ;  /* 0x000000ffff021224 */ /* 0x000fe400078e000d */
[----:B------:R-:W-:Y:S02]  /*0660*/  IMAD.X R7, RZ, RZ, R7, P2 ;  /* 0x000000ffff077224 */ /* 0x000fe400010e0607 */
[----:B------:R-:W-:Y:S02]  /*0670*/  IMAD.X R12, RZ, RZ, R9, P3 ;  /* 0x000000ffff0c7224 */ /* 0x000fe400018e0609 */
[----:B------:R-:W-:Y:S01]  /*0680*/  VIADD R4, R4, 0x1000 ;  /* 0x0000100004047836 */ /* 0x000fe20000000000 */
[----:B0-----:R-:W-:Y:S06]  /*0690*/  @P4 BRA `(.L_x_11) ;  /* 0xfffffff800d84947 */ /* 0x001fec000383ffff */
.L_x_10:
[----:B------:R-:W-:Y:S05]  /*06a0*/  BSYNC.RECONVERGENT B1 ;  /* 0x0000000000017941 */ /* 0x000fea0003800200 */
.L_x_9:
[----:B------:R-:W-:Y:S05]  /*06b0*/  @!P0 BRA `(.L_x_8) ;  /* 0x0000000400748947 */ /* 0x000fea0003800000 */
[----:B------:R-:W-:Y:S01]  /*06c0*/  ISETP.GE.U32.AND P1, PT, R14, 0x8, PT ;  /* 0x000000080e00780c */ /* 0x000fe20003f26070 */
[----:B------:R-:W-:Y:S01]  /*06d0*/  BSSY.RECONVERGENT B1, `(.L_x_12) ;  /* 0x0000029000017945 */ /* 0x000fe20003800200 */
[----:B------:R-:W-:-:S04]  /*06e0*/  LOP3.LUT R10, R5, 0x7, RZ, 0xc0, !PT ;  /* 0x00000007050a7812 */ /* 0x000fc800078ec0ff */
[----:B------:R-:W-:-:S07]  /*06f0*/  ISETP.NE.AND P0, PT, R10, RZ, PT ;  /* 0x000000ff0a00720c */ /* 0x000fce0003f05270 */
[----:B------:R-:W-:Y:S06]  /*0700*/  @!P1 BRA `(.L_x_13) ;  /* 0x0000000000949947 */ /* 0x000fec0003800000 */
[----:B------:R-:W0:Y:S08]  /*0710*/  LDC.64 R6, c[0x0][0x398] ;  /* 0x0000e600ff067b82 */ /* 0x000e300000000a00 */
[----:B------:R-:W1:Y:S01]  /*0720*/  LDC.64 R8, c[0x0][0x390] ;  /* 0x0000e400ff087b82 */ /* 0x000e620000000a00 */
[----:B0-----:R-:W-:-:S05]  /*0730*/  IMAD.WIDE.U32 R6, R4, 0x4, R6 ;  /* 0x0000000404067825 */ /* 0x001fca00078e0006 */
[----:B------:R-:W2:Y:S04]  /*0740*/  LDG.E R11, desc[UR8][R6.64] ;  /* 0x00000008060b7981 */ /* 0x000ea8000c1e1900 */
[----:B------:R-:W3:Y:S01]  /*0750*/  LDG.E R13, desc[UR8][R6.64+0x400] ;  /* 0x00040008060d7981 */ /* 0x000ee2000c1e1900 */
[----:B-1----:R-:W-:Y:S01]  /*0760*/  IMAD.WIDE.U32 R8, R4, 0x4, R8 ;  /* 0x0000000404087825 */ /* 0x002fe200078e0008 */
[----:B--2---:R-:W-:-:S13]  /*0770*/  FSETP.GT.AND P1, PT, R11, R2, PT ;  /* 0x000000020b00720b */ /* 0x004fda0003f24000 */
[----:B-----5:R0:W2:Y:S01]  /*0780*/  @P1 LDG.E R3, desc[UR8][R8.64] ;  /* 0x0000000808031981 */ /* 0x0200a2000c1e1900 */
        /* <DEDUP_REMOVED lines=24> */
[----:B------:R-:W-:-:S05]  /*0910*/  @P1 IMAD.MOV.U32 R2, RZ, RZ, R11 ;  /* 0x000000ffff021224 */ /* 0x000fca00078e000b */
[----:B---3--:R-:W-:-:S13]  /*0920*/  FSETP.GT.AND P1, PT, R13, R2, PT ;  /* 0x000000020d00720b */ /* 0x008fda0003f24000 */
[----:B--2---:R0:W5:Y:S01]  /*0930*/  @P1 LDG.E R3, desc[UR8][R8.64+0x1c00] ;  /* 0x001c000808031981 */ /* 0x004162000c1e1900 */
[----:B------:R-:W-:Y:S02]  /*0940*/  VIADD R4, R4, 0x800 ;  /* 0x0000080004047836 */ /* 0x000fe40000000000 */
[----:B------:R-:W-:-:S07]  /*0950*/  @P1 IMAD.MOV.U32 R2, RZ, RZ, R13 ;  /* 0x000000ffff021224 */ /* 0x000fce00078e000d */
.L_x_13:
[----:B------:R-:W-:Y:S05]  /*0960*/  BSYNC.RECONVERGENT B1 ;  /* 0x0000000000017941 */ /* 0x000fea0003800200 */
.L_x_12:
[----:B------:R-:W-:Y:S05]  /*0970*/  @!P0 BRA `(.L_x_8) ;  /* 0x0000000000c48947 */ /* 0x000fea0003800000 */
[----:B------:R-:W-:Y:S01]  /*0980*/  ISETP.GE.U32.AND P0, PT, R10, 0x4, PT ;  /* 0x000000040a00780c */ /* 0x000fe20003f06070 */
[----:B------:R-:W-:Y:S01]  /*0990*/  BSSY.RECONVERGENT B1, `(.L_x_14) ;  /* 0x0000019000017945 */ /* 0x000fe20003800200 */
[----:B------:R-:W-:-:S04]  /*09a0*/  LOP3.LUT R5, R5, 0x3, RZ, 0xc0, !PT ;  /* 0x0000000305057812 */ /* 0x000fc800078ec0ff */
[----:B------:R-:W-:-:S07]  /*09b0*/  ISETP.NE.AND P1, PT, R5, RZ, PT ;  /* 0x000000ff0500720c */ /* 0x000fce0003f25270 */
[----:B------:R-:W-:Y:S06]  /*09c0*/  @!P0 BRA `(.L_x_15) ;  /* 0x0000000000548947 */ /* 0x000fec0003800000 */
[----:B------:R-:W1:Y:S08]  /*09d0*/  LDC.64 R6, c[0x0][0x398] ;  /* 0x0000e600ff067b82 */ /* 0x000e700000000a00 */
[----:B0-----:R-:W0:Y:S01]  /*09e0*/  LDC.64 R8, c[0x0][0x390] ;  /* 0x0000e400ff087b82 */ /* 0x001e220000000a00 */
[----:B-1----:R-:W-:-:S05]  /*09f0*/  IMAD.WIDE.U32 R6, R4, 0x4, R6 ;  /* 0x0000000404067825 */ /* 0x002fca00078e0006 */
[----:B------:R-:W2:Y:S04]  /*0a00*/  LDG.E R11, desc[UR8][R6.64] ;  /* 0x00000008060b7981 */ /* 0x000ea8000c1e1900 */
[----:B------:R-:W3:Y:S01]  /*0a10*/  LDG.E R13, desc[UR8][R6.64+0x400] ;  /* 0x00040008060d7981 */ /* 0x000ee2000c1e1900 */
[----:B0-----:R-:W-:Y:S01]  /*0a20*/  IMAD.WIDE.U32 R8, R4, 0x4, R8 ;  /* 0x0000000404087825 */ /* 0x001fe200078e0008 */
        /* <DEDUP_REMOVED lines=15> */
.L_x_15:
[----:B------:R-:W-:Y:S05]  /*0b20*/  BSYNC.RECONVERGENT B1 ;  /* 0x0000000000017941 */ /* 0x000fea0003800200 */
.L_x_14:
[----:B------:R-:W-:Y:S05]  /*0b30*/  @!P1 BRA `(.L_x_8) ;  /* 0x0000000000549947 */ /* 0x000fea0003800000 */
[----:B------:R-:W2:Y:S08]  /*0b40*/  LDC.64 R6, c[0x0][0x390] ;  /* 0x0000e400ff067b82 */ /* 0x000eb00000000a00 */
[----:B01----:R-:W0:Y:S01]  /*0b50*/  LDC.64 R8, c[0x0][0x398] ;  /* 0x0000e600ff087b82 */ /* 0x003e220000000a00 */
[----:B--2---:R-:W-:-:S04]  /*0b60*/  IMAD.WIDE.U32 R6, R4, 0x4, R6 ;  /* 0x0000000404067825 */ /* 0x004fc800078e0006 */
[----:B------:R-:W-:Y:S02]  /*0b70*/  IMAD.MOV.U32 R10, RZ, RZ, R6 ;  /* 0x000000ffff0a7224 */ /* 0x000fe400078e0006 */
[----:B------:R-:W-:Y:S02]  /*0b80*/  IMAD.MOV R6, RZ, RZ, -R5 ;  /* 0x000000ffff067224 */ /* 0x000fe400078e0a05 */
[----:B0-----:R-:W-:-:S07]  /*0b90*/  IMAD.WIDE.U32 R8, R4, 0x4, R8 ;  /* 0x0000000404087825 */ /* 0x001fce00078e0008 */
.L_x_16:
[----:B------:R-:W-:Y:S02]  /*0ba0*/  IMAD.MOV.U32 R4, RZ, RZ, R8 ;  /* 0x000000ffff047224 */ /* 0x000fe400078e0008 */
[----:B------:R-:W-:-:S05]  /*0bb0*/  IMAD.MOV.U32 R5, RZ, RZ, R9 ;  /* 0x000000ffff057224 */ /* 0x000fca00078e0009 */
[----:B------:R-:W2:Y:S01]  /*0bc0*/  LDG.E R11, desc[UR8][R4.64] ;  /* 0x00000008040b7981 */ /* 0x000ea2000c1e1900 */
[----:B------:R-:W-:Y:S01]  /*0bd0*/  VIADD R6, R6, 0x1 ;  /* 0x0000000106067836 */ /* 0x000fe20000000000 */
[----:B--2---:R-:W-:-:S13]  /*0be0*/  FSETP.GT.AND P0, PT, R11, R2, PT ;  /* 0x000000020b00720b */ /* 0x004fda0003f04000 */
[----:B------:R-:W-:Y:S02]  /*0bf0*/  @P0 IMAD.MOV.U32 R4, RZ, RZ, R10 ;  /* 0x000000ffff040224 */ /* 0x000fe400078e000a */
[----:B------:R-:W-:-:S05]  /*0c00*/  @P0 IMAD.MOV.U32 R5, RZ, RZ, R7 ;  /* 0x000000ffff050224 */ /* 0x000fca00078e0007 */
[----:B-----5:R2:W5:Y:S01]  /*0c10*/  @P0 LDG.E R3, desc[UR8][R4.64] ;  /* 0x0000000804030981 */ /* 0x020562000c1e1900 */
[----:B------:R-:W-:Y:S01]  /*0c20*/  ISETP.NE.AND P3, PT, R6, RZ, PT ;  /* 0x000000ff0600720c */ /* 0x000fe20003f65270 */
[----:B------:R-:W-:Y:S01]  /*0c30*/  @P0 IMAD.MOV.U32 R2, RZ, RZ, R11 ;  /* 0x000000ffff020224 */ /* 0x000fe200078e000b */
[----:B------:R-:W-:Y:S02]  /*0c40*/  IADD3 R8, P2, PT, R8, 0x400, RZ ;  /* 0x0000040008087810 */ /* 0x000fe40007f5e0ff */
[----:B------:R-:W-:-:S03]  /*0c50*/  IADD3 R10, P1, PT, R10, 0x400, RZ ;  /* 0x000004000a0a7810 */ /* 0x000fc60007f3e0ff */
[----:B------:R-:W-:Y:S02]  /*0c60*/  IMAD.X R9, RZ, RZ, R9, P2 ;  /* 0x000000ffff097224 */ /* 0x000fe400010e0609 */
[----:B------:R-:W-:-:S04]  /*0c70*/  IMAD.X R7, RZ, RZ, R7, P1 ;  /* 0x000000ffff077224 */ /* 0x000fc800008e0607 */
[----:B--2---:R-:W-:Y:S05]  /*0c80*/  @P3 BRA `(.L_x_16) ;  /* 0xfffffffc00c43947 */ /* 0x004fea000383ffff */
.L_x_8:
[----:B------:R-:W-:Y:S05]  /*0c90*/  BSYNC.RECONVERGENT B0 ;  /* 0x0000000000007941 */ /* 0x000fea0003800200 */
.L_x_7:
[----:B------:R-:W2:Y:S01]  /*0ca0*/  S2UR UR6, SR_CgaCtaId ;  /* 0x00000000000679c3 */ /* 0x000ea20000008800 */
[----:B------:R-:W-:Y:S01]  /*0cb0*/  UMOV UR4, 0x400 ;  /* 0x0000040000047882 */ /* 0x000fe20000000000 */
[C---:B------:R-:W-:Y:S01]  /*0cc0*/  ISETP.GT.U32.AND P6, PT, R0.reuse, 0x7f, PT ;  /* 0x0000007f0000780c */ /* 0x040fe20003fc4070 */
[----:B------:R-:W-:Y:S01]  /*0cd0*/  UIADD3 UR5, UPT, UPT, UR4, 0x400, URZ ;  /* 0x0000040004057890 */ /* 0x000fe2000fffe0ff */
[----:B------:R-:W-:Y:S01]  /*0ce0*/  BSSY.RECONVERGENT B0, `(.L_x_17) ;  /* 0x0000015000007945 */ /* 0x000fe20003800200 */
[C---:B------:R-:W-:Y:S02]  /*0cf0*/  ISETP.GT.U32.AND P5, PT, R0.reuse, 0x3f, PT ;  /* 0x0000003f0000780c */ /* 0x040fe40003fa4070 */
[C---:B------:R-:W-:Y:S02]  /*0d00*/  ISETP.GT.U32.AND P4, PT, R0.reuse, 0x1f, PT ;  /* 0x0000001f0000780c */ /* 0x040fe40003f84070 */
[C---:B------:R-:W-:Y:S02]  /*0d10*/  ISETP.GT.U32.AND P3, PT, R0.reuse, 0xf, PT ;  /* 0x0000000f0000780c */ /* 0x040fe40003f64070 */
[----:B------:R-:W-:-:S02]  /*0d20*/  ISETP.GT.U32.AND P2, PT, R0, 0x7, PT ;  /* 0x000000070000780c */ /* 0x000fc40003f44070 */
[C---:B------:R-:W-:Y:S02]  /*0d30*/  ISETP.GT.U32.AND P1, PT, R0.reuse, 0x3, PT ;  /* 0x000000030000780c */ /* 0x040fe40003f24070 */
[----:B------:R-:W-:Y:S01]  /*0d40*/  ISETP.GT.U32.AND P0, PT, R0, 0x1, PT ;  /* 0x000000010000780c */ /* 0x000fe20003f04070 */
[----:B--2---:R-:W-:Y:S02]  /*0d50*/  ULEA UR4, UR6, UR4, 0x18 ;  /* 0x0000000406047291 */ /* 0x004fe4000f8ec0ff */
[----:B------:R-:W-:-:S04]  /*0d60*/  ULEA UR5, UR6, UR5, 0x18 ;  /* 0x0000000506057291 */ /* 0x000fc8000f8ec0ff */
[C---:B------:R-:W-:Y:S02]  /*0d70*/  LEA R5, R0.reuse, UR4, 0x2 ;  /* 0x0000000400057c11 */ /* 0x040fe4000f8e10ff */
[----:B------:R-:W-:-:S03]  /*0d80*/  LEA R4, R0, UR5, 0x2 ;  /* 0x0000000500047c11 */ /* 0x000fc6000f8e10ff */
[----:B------:R2:W-:Y:S04]  /*0d90*/  STS [R5], R2 ;  /* 0x0000000205007388 */ /* 0x0005e80000000800 */
[----:B-----5:R2:W-:Y:S01]  /*0da0*/  STS [R4], R3 ;  /* 0x0000000304007388 */ /* 0x0205e20000000800 */
[----:B------:R-:W-:Y:S06]  /*0db0*/  BAR.SYNC.DEFER_BLOCKING 0x0 ;  /* 0x0000000000007b1d */ /* 0x000fec0000010000 */
[----:B------:R-:W-:Y:S05]  /*0dc0*/  @P6 BRA `(.L_x_18) ;  /* 0x0000000000186947 */ /* 0x000fea0003800000 */
[----:B--2---:R-:W-:Y:S04]  /*0dd0*/  LDS R2, [R5] ;  /* 0x0000000005027984 */ /* 0x004fe80000000800 */
[----:B------:R-:W2:Y:S02]  /*0de0*/  LDS R3, [R5+0x200] ;  /* 0x0002000005037984 */ /* 0x000ea40000000800 */
[----:B--2---:R-:W-:-:S13]  /*0df0*/  FSETP.GEU.AND P6, PT, R2, R3, PT ;  /* 0x000000030200720b */ /* 0x004fda0003fce000 */
[----:B------:R-:W-:Y:S04]  /*0e00*/  @!P6 STS [R5], R3 ;  /* 0x000000030500e388 */ /* 0x000fe80000000800 */
[----:B------:R-:W2:Y:S04]  /*0e10*/  @!P6 LDS R7, [R4+0x200] ;  /* 0x000200000407e984 */ /* 0x000ea80000000800 */
[----:B--2---:R3:W-:Y:S02]  /*0e20*/  @!P6 STS [R4], R7 ;  /* 0x000000070400e388 */ /* 0x0047e40000000800 */
.L_x_18:
[----:B------:R-:W-:Y:S05]  /*0e30*/  BSYNC.RECONVERGENT B0 ;  /* 0x0000000000007941 */ /* 0x000fea0003800200 */
.L_x_17:
[----:B------:R-:W-:Y:S01]  /*0e40*/  BAR.SYNC.DEFER_BLOCKING 0x0 ;  /* 0x0000000000007b1d */ /* 0x000fe20000010000 */
[----:B------:R-:W-:-:S05]  /*0e50*/  ISETP.NE.AND P6, PT, R0, RZ, PT ;  /* 0x000000ff0000720c */ /* 0x000fca0003fc5270 */
[----:B------:R-:W-:Y:S04]  /*0e60*/  BSSY.RECONVERGENT B0, `(.L_x_19) ;  /* 0x0000008000007945 */ /* 0x000fe80003800200 */
[----:B------:R-:W-:Y:S05]  /*0e70*/  @P5 BRA `(.L_x_20) ;  /* 0x0000000000185947 */ /* 0x000fea0003800000 */
[----:B------:R-:W-:Y:S04]  /*0e80*/  LDS R0, [R5] ;  /* 0x0000000005007984 */ /* 0x000fe80000000800 */
[----:B--2---:R-:W2:Y:S02]  /*0e90*/  LDS R2, [R5+0x100] ;  /* 0x0001000005027984 */ /* 0x004ea40000000800 */
[----:B--2---:R-:W-:-:S13]  /*0ea0*/  FSETP.GEU.AND P5, PT, R0, R2, PT ;  /* 0x000000020000720b */ /* 0x004fda0003fae000 */
[----:B------:R-:W-:Y:S04]  /*0eb0*/  @!P5 STS [R5], R2 ;  /* 0x000000020500d388 */ /* 0x000fe80000000800 */
[----:B------:R-:W2:Y:S04]  /*0ec0*/  @!P5 LDS R3, [R4+0x100] ;  /* 0x000100000403d984 */ /* 0x000ea80000000800 */
[----:B--2---:R4:W-:Y:S02]  /*0ed0*/  @!P5 STS [R4], R3 ;  /* 0x000000030400d388 */ /* 0x0049e40000000800 */
.L_x_20:
[----:B------:R-:W-:Y:S05]  /*0ee0*/  BSYNC.RECONVERGENT B0 ;  /* 0x0000000000007941 */ /* 0x000fea0003800200 */
.L_x_19:
[----:B------:R-:W-:Y:S06]  /*0ef0*/  BAR.SYNC.DEFER_BLOCKING 0x0 ;  /* 0x0000000000007b1d */ /* 0x000fec0000010000 */
[----:B------:R-:W-:Y:S04]  /*0f00*/  BSSY.RECONVERGENT B0, `(.L_x_21) ;  /* 0x0000008000007945 */ /* 0x000fe80003800200 */
[----:B------:R-:W-:Y:S05]  /*0f10*/  @P4 BRA `(.L_x_22) ;  /* 0x0000000000184947 */ /* 0x000fea0003800000 */
[----:B------:R-:W-:Y:S04]  /*0f20*/  LDS R0, [R5] ;  /* 0x0000000005007984 */ /* 0x000fe80000000800 */
[----:B--2---:R-:W2:Y:S02]  /*0f30*/  LDS R2, [R5+0x80] ;  /* 0x0000800005027984 */ /* 0x004ea40000000800 */
[----:B--2---:R-:W-:-:S13]  /*0f40*/  FSETP.GEU.AND P4, PT, R0, R2, PT ;  /* 0x000000020000720b */ /* 0x004fda0003f8e000 */
[----:B------:R-:W-:Y:S04]  /*0f50*/  @!P4 STS [R5], R2 ;  /* 0x000000020500c388 */ /* 0x000fe80000000800 */
[----:B----4-:R-:W2:Y:S04]  /*0f60*/  @!P4 LDS R3, [R4+0x80] ;  /* 0x000080000403c984 */ /* 0x010ea80000000800 */
[----:B--2---:R2:W-:Y:S02]  /*0f70*/  @!P4 STS [R4], R3 ;  /* 0x000000030400c388 */ /* 0x0045e40000000800 */
.L_x_22:
[----:B------:R-:W-:Y:S05]  /*0f80*/  BSYNC.RECONVERGENT B0 ;  /* 0x0000000000007941 */ /* 0x000fea0003800200 */
.L_x_21:
        /* <DEDUP_REMOVED lines=9> */
.L_x_24:
[----:B------:R-:W-:Y:S05]  /*1020*/  BSYNC.RECONVERGENT B0 ;  /* 0x0000000000007941 */ /* 0x000fea0003800200 */
.L_x_23:
        /* <DEDUP_REMOVED lines=9> */
.L_x_26:
[----:B------:R-:W-:Y:S05]  /*10c0*/  BSYNC.RECONVERGENT B0 ;  /* 0x0000000000007941 */ /* 0x000fea0003800200 */
.L_x_25:
        /* <DEDUP_REMOVED lines=9> */
.L_x_28:
[----:B------:R-:W-:Y:S05]  /*1160*/  BSYNC.RECONVERGENT B0 ;  /* 0x0000000000007941 */ /* 0x000fea0003800200 */
.L_x_27:
        /* <DEDUP_REMOVED lines=9> */
.L_x_30:
[----:B------:R-:W-:Y:S05]  /*1200*/  BSYNC.RECONVERGENT B0 ;  /* 0x0000000000007941 */ /* 0x000fea0003800200 */
.L_x_29:
[----:B------:R-:W-:Y:S06]  /*1210*/  BAR.SYNC.DEFER_BLOCKING 0x0 ;  /* 0x0000000000007b1d */ /* 0x000fec0000010000 */
[----:B------:R-:W-:Y:S04]  /*1220*/  BSSY.RECONVERGENT B0, `(.L_x_31) ;  /* 0x0000008000007945 */ /* 0x000fe80003800200 */
[----:B------:R-:W-:Y:S05]  /*1230*/  @P6 BRA `(.L_x_32) ;  /* 0x0000000000186947 */ /* 0x000fea0003800000 */
[----:B------:R-:W-:Y:S04]  /*1240*/  LDS R0, [R5] ;  /* 0x0000000005007984 */ /* 0x000fe80000000800 */
[----:B--2---:R-:W2:Y:S02]  /*1250*/  LDS R2, [UR4+0x4] ;  /* 0x00000404ff027984 */ /* 0x004ea40008000800 */
[----:B--2---:R-:W-:-:S13]  /*1260*/  FSETP.GEU.AND P0, PT, R0, R2, PT ;  /* 0x000000020000720b */ /* 0x004fda0003f0e000 */
[----:B------:R-:W-:Y:S04]  /*1270*/  @!P0 STS [R5], R2 ;  /* 0x0000000205008388 */ /* 0x000fe80000000800 */
[----:B----4-:R-:W2:Y:S04]  /*1280*/  @!P0 LDS R3, [UR4+0x404] ;  /* 0x00040404ff038984 */ /* 0x010ea80008000800 */
[----:B--2---:R2:W-:Y:S02]  /*1290*/  @!P0 STS [R4], R3 ;  /* 0x0000000304008388 */ /* 0x0045e40000000800 */
.L_x_32:
[----:B------:R-:W-:Y:S05]  /*12a0*/  BSYNC.RECONVERGENT B0 ;  /* 0x0000000000007941 */ /* 0x000fea0003800200 */
.L_x_31:
[----:B------:R-:W-:Y:S06]  /*12b0*/  BAR.SYNC.DEFER_BLOCKING 0x0 ;  /* 0x0000000000007b1d */ /* 0x000fec0000010000 */
[----:B------:R-:W-:Y:S05]  /*12c0*/  @P6 EXIT ;  /* 0x000000000000694d */ /* 0x000fea0003800000 */
[----:B---3--:R-:W3:Y:S01]  /*12d0*/  LDS R7, [UR4] ;  /* 0x00000004ff077984 */ /* 0x008ee20008000800 */
[----:B--2-4-:R-:W3:Y:S03]  /*12e0*/  LDC.64 R2, c[0x0][0x388] ;  /* 0x0000e200ff027b82 */ /* 0x014ee60000000a00 */
[----:B01----:R-:W0:Y:S05]  /*12f0*/  LDS R9, [UR4+0x400] ;  /* 0x00040004ff097984 */ /* 0x003e2a0008000800 */
[----:B------:R-:W0:Y:S01]  /*1300*/  LDC.64 R4, c[0x0][0x380] ;  /* 0x0000e000ff047b82 */ /* 0x000e220000000a00 */
[----:B---3--:R-:W-:Y:S04]  /*1310*/  STG.E desc[UR8][R2.64], R7 ;  /* 0x0000000702007986 */ /* 0x008fe8000c101908 */
[----:B0-----:R-:W-:Y:S01]  /*1320*/  STG.E desc[UR8][R4.64], R9 ;  /* 0x0000000904007986 */ /* 0x001fe2000c101908 */
[----:B------:R-:W-:Y:S05]  /*1330*/  EXIT ;  /* 0x000000000000794d */ /* 0x000fea0003800000 */
.L_x_33:
        /* <DEDUP_REMOVED lines=12> */
.L_x_93:


//--------------------- .text.sumDoubles          --------------------------
	.section	.text.sumDoubles,"ax",@progbits
	.align	128
        .global         sumDoubles
        .type           sumDoubles,@function
        .size           sumDoubles,(.L_x_94 - sumDoubles)
        .other          sumDoubles,@"STO_CUDA_ENTRY STV_DEFAULT"
sumDoubles:
.text.sumDoubles:
[----:B------:R-:W-:Y:S01]  /*0000*/  LDC R1, c[0x0][0x37c] ;  /* 0x0000df00ff017b82 */ /* 0x000fe20000000800 */
[----:B------:R-:W0:Y:S01]  /*0010*/  S2R R0, SR_TID.X ;  /* 0x0000000000007919 */ /* 0x000e220000002100 */
[----:B------:R-:W0:Y:S01]  /*0020*/  LDCU UR8, c[0x0][0x390] ;  /* 0x00007200ff0877ac */ /* 0x000e220008000800 */
[----:B------:R-:W-:Y:S01]  /*0030*/  BSSY.RECONVERGENT B0, `(.L_x_34) ;  /* 0x0000079000007945 */ /* 0x000fe20003800200 */
[----:B------:R-:W-:Y:S01]  /*0040*/  CS2R R8, SRZ ;  /* 0x0000000000087805 */ /* 0x000fe2000001ff00 */
[----:B------:R-:W1:Y:S01]  /*0050*/  LDCU.64 UR6, c[0x0][0x358] ;  /* 0x00006b00ff0677ac */ /* 0x000e620008000a00 */
[----:B0-----:R-:W-:-:S13]  /*0060*/  ISETP.GE.AND P0, PT, R0, UR8, PT ;  /* 0x0000000800007c0c */ /* 0x001fda000bf06270 */
[----:B-1----:R-:W-:Y:S05]  /*0070*/  @P0 BRA `(.L_x_35) ;  /* 0x0000000400d00947 */ /* 0x002fea0003800000 */
[----:B------:R-:W-:Y:S01]  /*0080*/  LOP3.LUT R2, RZ, R0, RZ, 0x33, !PT ;  /* 0x00000000ff027212 */ /* 0x000fe200078e33ff */
[----:B------:R-:W-:Y:S01]  /*0090*/  BSSY.RECONVERGENT B1, `(.L_x_36) ;  /* 0x0000037000017945 */ /* 0x000fe20003800200 */
[----:B------:R-:W-:Y:S01]  /*00a0*/  IMAD.MOV.U32 R5, RZ, RZ, R0 ;  /* 0x000000ffff057224 */ /* 0x000fe200078e0000 */
[----:B------:R-:W-:Y:S02]  /*00b0*/  CS2R R8, SRZ ;  /* 0x0000000000087805 */ /* 0x000fe4000001ff00 */
[----:B------:R-:W-:-:S05]  /*00c0*/  VIADD R4, R2, UR8 ;  /* 0x0000000802047c36 */ /* 0x000fca0008000000 */
[C---:B------:R-:W-:Y:S02]  /*00d0*/  ISETP.GE.U32.AND P1, PT, R4.reuse, 0xf00, PT ;  /* 0x00000f000400780c */ /* 0x040fe40003f26070 */
[----:B------:R-:W-:-:S04]  /*00e0*/  LEA.HI R2, R4, 0x1, RZ, 0x18 ;  /* 0x0000000104027811 */ /* 0x000fc800078fc0ff */
[----:B------:R-:W-:-:S04]  /*00f0*/  LOP3.LUT R3, R2, 0xf, RZ, 0xc0, !PT ;  /* 0x0000000f02037812 */ /* 0x000fc800078ec0ff */
[----:B------:R-:W-:-:S03]  /*0100*/  ISETP.NE.AND P0, PT, R3, RZ, PT ;  /* 0x000000ff0300720c */ /* 0x000fc60003f05270 */
[----:B------:R-:W-:Y:S10]  /*0110*/  @!P1 BRA `(.L_x_37) ;  /* 0x0000000000b89947 */ /* 0x000ff40003800000 */
[----:B------:R-:W0:Y:S01]  /*0120*/  LDC.64 R6, c[0x0][0x388] ;  /* 0x0000e200ff067b82 */ /* 0x000e220000000a00 */
[----:B------:R-:W-:Y:S01]  /*0130*/  LOP3.LUT R4, R2, 0x1fffff0, RZ, 0xc0, !PT ;  /* 0x01fffff002047812 */ /* 0x000fe200078ec0ff */
[----:B------:R-:W-:Y:S01]  /*0140*/  IMAD.MOV.U32 R5, RZ, RZ, R0 ;  /* 0x000000ffff057224 */ /* 0x000fe200078e0000 */
[----:B------:R-:W-:-:S03]  /*0150*/  CS2R R8, SRZ ;  /* 0x0000000000087805 */ /* 0x000fc6000001ff00 */
[----:B------:R-:W-:Y:S02]  /*0160*/  IMAD.MOV R4, RZ, RZ, -R4 ;  /* 0x000000ffff047224 */ /* 0x000fe400078e0a04 */
[----:B0-----:R-:W-:-:S03]  /*0170*/  IMAD.WIDE.U32 R6, R0, 0x8, R6 ;  /* 0x0000000800067825 */ /* 0x001fc600078e0006 */
[----:B------:R-:W-:-:S05]  /*0180*/  IADD3 R6, P1, PT, R6, 0x4000, RZ ;  /* 0x0000400006067810 */ /* 0x000fca0007f3e0ff */
[----:B------:R-:W-:-:S08]  /*0190*/  IMAD.X R7, RZ, RZ, R7, P1 ;  /* 0x000000ffff077224 */ /* 0x000fd000008e0607 */
.L_x_38:
[----:B------:R-:W2:Y:S04]  /*01a0*/  LDG.E.64 R20, desc[UR6][R6.64+-0x4000] ;  /* 0xffc0000606147981 */ /* 0x000ea8000c1e1b00 */
[----:B------:R-:W3:Y:S04]  /*01b0*/  LDG.E.64 R18, desc[UR6][R6.64+-0x3800] ;  /* 0xffc8000606127981 */ /* 0x000ee8000c1e1b00 */
[----:B------:R-:W4:Y:S04]  /*01c0*/  LDG.E.64 R16, desc[UR6][R6.64+-0x3000] ;  /* 0xffd0000606107981 */ /* 0x000f28000c1e1b00 */
[----:B------:R-:W5:Y:S04]  /*01d0*/  LDG.E.64 R14, desc[UR6][R6.64+-0x2800] ;  /* 0xffd80006060e7981 */ /* 0x000f68000c1e1b00 */
[----:B------:R-:W5:Y:S04]  /*01e0*/  LDG.E.64 R12, desc[UR6][R6.64+-0x2000] ;  /* 0xffe00006060c7981 */ /* 0x000f68000c1e1b00 */
[----:B------:R-:W5:Y:S04]  /*01f0*/  LDG.E.64 R10, desc[UR6][R6.64+-0x1800] ;  /* 0xffe80006060a7981 */ /* 0x000f68000c1e1b00 */
[----:B------:R-:W5:Y:S04]  /*0200*/  LDG.E.64 R24, desc[UR6][R6.64+-0x1000] ;  /* 0xfff0000606187981 */ /* 0x000f68000c1e1b00 */
[----:B------:R-:W5:Y:S01]  /*0210*/  LDG.E.64 R22, desc[UR6][R6.64+-0x800] ;  /* 0xfff8000606167981 */ /* 0x000f62000c1e1b00 */
[----:B--2---:R-:W-:-:S03]  /*0220*/  DADD R20, R20, R8 ;  /* 0x0000000014147229 */ /* 0x004fc60000000008 */
[----:B------:R-:W2:Y:S05]  /*0230*/  LDG.E.64 R8, desc[UR6][R6.64] ;  /* 0x0000000606087981 */ /* 0x000eaa000c1e1b00 */
[----:B---3--:R-:W-:Y:S02]  /*0240*/  DADD R18, R20, R18 ;  /* 0x0000000014127229 */ /* 0x008fe40000000012 */
[----:B------:R-:W3:Y:S06]  /*0250*/  LDG.E.64 R20, desc[UR6][R6.64+0x800] ;  /* 0x0008000606147981 */ /* 0x000eec000c1e1b00 */
[----:B----4-:R-:W-:-:S02]  /*0260*/  DADD R16, R18, R16 ;  /* 0x0000000012107229 */ /* 0x010fc40000000010 */
[----:B------:R-:W4:Y:S06]  /*0270*/  LDG.E.64 R18, desc[UR6][R6.64+0x1000] ;  /* 0x0010000606127981 */ /* 0x000f2c000c1e1b00 */
[----:B-----5:R-:W-:Y:S02]  /*0280*/  DADD R14, R16, R14 ;  /* 0x00000000100e7229 */ /* 0x020fe4000000000e */
[----:B------:R-:W5:Y:S06]  /*0290*/  LDG.E.64 R16, desc[UR6][R6.64+0x1800] ;  /* 0x0018000606107981 */ /* 0x000f6c000c1e1b00 */
[----:B------:R-:W-:-:S02]  /*02a0*/  DADD R12, R14, R12 ;  /* 0x000000000e0c7229 */ /* 0x000fc4000000000c */
[----:B------:R-:W5:Y:S06]  /*02b0*/  LDG.E.64 R14, desc[UR6][R6.64+0x2000] ;  /* 0x00200006060e7981 */ /* 0x000f6c000c1e1b00 */
[----:B------:R-:W-:Y:S02]  /*02c0*/  DADD R10, R12, R10 ;  /* 0x000000000c0a7229 */ /* 0x000fe4000000000a */
[----:B------:R-:W5:Y:S06]  /*02d0*/  LDG.E.64 R12, desc[UR6][R6.64+0x2800] ;  /* 0x00280006060c7981 */ /* 0x000f6c000c1e1b00 */
[----:B------:R-:W-:-:S02]  /*02e0*/  DADD R24, R10, R24 ;  /* 0x000000000a187229 */ /* 0x000fc40000000018 */
[----:B------:R-:W5:Y:S06]  /*02f0*/  LDG.E.64 R10, desc[UR6][R6.64+0x3000] ;  /* 0x00300006060a7981 */ /* 0x000f6c000c1e1b00 */
[----:B------:R-:W-:Y:S02]  /*0300*/  DADD R22, R24, R22 ;  /* 0x0000000018167229 */ /* 0x000fe40000000016 */
[----:B------:R0:W5:Y:S01]  /*0310*/  LDG.E.64 R24, desc[UR6][R6.64+0x3800] ;  /* 0x0038000606187981 */ /* 0x000162000c1e1b00 */
[----:B------:R-:W-:Y:S02]  /*0320*/  VIADD R4, R4, 0x10 ;  /* 0x0000001004047836 */ /* 0x000fe40000000000 */
[----:B------:R-:W-:-:S03]  /*0330*/  VIADD R5, R5, 0x1000 ;  /* 0x0000100005057836 */ /* 0x000fc60000000000 */
[----:B------:R-:W-:Y:S02]  /*0340*/  ISETP.NE.AND P1, PT, R4, RZ, PT ;  /* 0x000000ff0400720c */ /* 0x000fe40003f25270 */
[----:B0-----:R-:W-:-:S05]  /*0350*/  IADD3 R6, P2, PT, R6, 0x8000, RZ ;  /* 0x0000800006067810 */ /* 0x001fca0007f5e0ff */
[----:B------:R-:W-:Y:S01]  /*0360*/  IMAD.X R7, RZ, RZ, R7, P2 ;  /* 0x000000ffff077224 */ /* 0x000fe200010e0607 */
[----:B--2---:R-:W-:-:S08]  /*0370*/  DADD R8, R22, R8 ;  /* 0x0000000016087229 */ /* 0x004fd00000000008 */
[----:B---3--:R-:W-:-:S08]  /*0380*/  DADD R8, R8, R20 ;  /* 0x0000000008087229 */ /* 0x008fd00000000014 */
[----:B----4-:R-:W-:-:S08]  /*0390*/  DADD R8, R8, R18 ;  /* 0x0000000008087229 */ /* 0x010fd00000000012 */
[----:B-----5:R-:W-:-:S08]  /*03a0*/  DADD R8, R8, R16 ;  /* 0x0000000008087229 */ /* 0x020fd00000000010 */
[----:B------:R-:W-:-:S08]  /*03b0*/  DADD R8, R8, R14 ;  /* 0x0000000008087229 */ /* 0x000fd0000000000e */
[----:B------:R-:W-:-:S08]  /*03c0*/  DADD R8, R8, R12 ;  /* 0x0000000008087229 */ /* 0x000fd0000000000c */
[----:B------:R-:W-:-:S08]  /*03d0*/  DADD R8, R8, R10 ;  /* 0x0000000008087229 */ /* 0x000fd0000000000a */
[----:B------:R-:W-:Y:S01]  /*03e0*/  DADD R8, R8, R24 ;  /* 0x0000000008087229 */ /* 0x000fe20000000018 */
[----:B------:R-:W-:Y:S10]  /*03f0*/  @P1 BRA `(.L_x_38) ;  /* 0xfffffffc00681947 */ /* 0x000ff4000383ffff */
.L_x_37:
[----:B------:R-:W-:Y:S05]  /*0400*/  BSYNC.RECONVERGENT B1 ;  /* 0x0000000000017941 */ /* 0x000fea0003800200 */
.L_x_36:
[----:B------:R-:W-:Y:S05]  /*0410*/  @!P0 BRA `(.L_x_35) ;  /* 0x0000000000e88947 */ /* 0x000fea0003800000 */
[----:B------:R-:W-:Y:S01]  /*0420*/  ISETP.GE.U32.AND P0, PT, R3, 0x8, PT ;  /* 0x000000080300780c */ /* 0x000fe20003f06070 */
[----:B------:R-:W-:Y:S01]  /*0430*/  BSSY.RECONVERGENT B1, `(.L_x_39) ;  /* 0x0000017000017945 */ /* 0x000fe20003800200 */
[----:B------:R-:W-:-:S04]  /*0440*/  LOP3.LUT R4, R2, 0x7, RZ, 0xc0, !PT ;  /* 0x0000000702047812 */ /* 0x000fc800078ec0ff */
[----:B------:R-:W-:-:S07]  /*0450*/  ISETP.NE.AND P1, PT, R4, RZ, PT ;  /* 0x000000ff0400720c */ /* 0x000fce0003f25270 */
[----:B------:R-:W-:Y:S06]  /*0460*/  @!P0 BRA `(.L_x_40) ;  /* 0x00000000004c8947 */ /* 0x000fec0003800000 */
[----:B------:R-:W0:Y:S02]  /*0470*/  LDC.64 R22, c[0x0][0x388] ;  /* 0x0000e200ff167b82 */ /* 0x000e240000000a00 */
[----:B0-----:R-:W-:-:S05]  /*0480*/  IMAD.WIDE.U32 R22, R5, 0x8, R22 ;  /* 0x0000000805167825 */ /* 0x001fca00078e0016 */
        /* <DEDUP_REMOVED lines=8> */
[----:B------:R-:W-:Y:S01]  /*0510*/  VIADD R5, R5, 0x800 ;  /* 0x0000080005057836 */ /* 0x000fe20000000000 */
[----:B--2---:R-:W-:-:S08]  /*0520*/  DADD R24, R8, R24 ;  /* 0x0000000008187229 */ /* 0x004fd00000000018 */
[----:B---3--:R-:W-:-:S08]  /*0530*/  DADD R18, R24, R18 ;  /* 0x0000000018127229 */ /* 0x008fd00000000012 */
[----:B----4-:R-:W-:-:S08]  /*0540*/  DADD R16, R18, R16 ;  /* 0x0000000012107229 */ /* 0x010fd00000000010 */
[----:B-----5:R-:W-:-:S08]  /*0550*/  DADD R14, R16, R14 ;  /* 0x00000000100e7229 */ /* 0x020fd0000000000e */
[----:B------:R-:W-:-:S08]  /*0560*/  DADD R12, R14, R12 ;  /* 0x000000000e0c7229 */ /* 0x000fd0000000000c */
[----:B------:R-:W-:-:S08]  /*0570*/  DADD R10, R12, R10 ;  /* 0x000000000c0a7229 */ /* 0x000fd0000000000a */
[----:B------:R-:W-:-:S08]  /*0580*/  DADD R6, R10, R6 ;  /* 0x000000000a067229 */ /* 0x000fd00000000006 */
[----:B------:R-:W-:-:S11]  /*0590*/  DADD R8, R6, R20 ;  /* 0x0000000006087229 */ /* 0x000fd60000000014 */
.L_x_40:
[----:B------:R-:W-:Y:S05]  /*05a0*/  BSYNC.RECONVERGENT B1 ;  /* 0x0000000000017941 */ /* 0x000fea0003800200 */
.L_x_39:
        /* <DEDUP_REMOVED lines=11> */
[----:B------:R-:W5:Y:S01]  /*0660*/  LDG.E.64 R14, desc[UR6][R2.64+0x1800] ;  /* 0x00180006020e7981 */ /* 0x000f62000c1e1b00 */
[----:B------:R-:W-:Y:S01]  /*0670*/  VIADD R5, R5, 0x400 ;  /* 0x0000040005057836 */ /* 0x000fe20000000000 */
[----:B--2---:R-:W-:-:S08]  /*0680*/  DADD R6, R8, R6 ;  /* 0x0000000008067229 */ /* 0x004fd00000000006 */
[----:B---3--:R-:W-:-:S08]  /*0690*/  DADD R6, R6, R10 ;  /* 0x0000000006067229 */ /* 0x008fd0000000000a */
[----:B----4-:R-:W-:-:S08]  /*06a0*/  DADD R6, R6, R12 ;  /* 0x0000000006067229 */ /* 0x010fd0000000000c */
[----:B-----5:R-:W-:-:S11]  /*06b0*/  DADD R8, R6, R14 ;  /* 0x0000000006087229 */ /* 0x020fd6000000000e */
.L_x_42:
[----:B------:R-:W-:Y:S05]  /*06c0*/  BSYNC.RECONVERGENT B1 ;  /* 0x0000000000017941 */ /* 0x000fea0003800200 */
.L_x_41:
[----:B------:R-:W-:Y:S05]  /*06d0*/  @!P1 BRA `(.L_x_35) ;  /* 0x0000000000389947 */ /* 0x000fea0003800000 */
[----:B------:R-:W0:Y:S01]  /*06e0*/  LDC.64 R2, c[0x0][0x388] ;  /* 0x0000e200ff027b82 */ /* 0x000e220000000a00 */
[----:B------:R-:W-:Y:S02]  /*06f0*/  IMAD.MOV R16, RZ, RZ, -R16 ;  /* 0x000000ffff107224 */ /* 0x000fe400078e0a10 */
[----:B0-----:R-:W-:-:S04]  /*0700*/  IMAD.WIDE.U32 R2, R5, 0x8, R2 ;  /* 0x0000000805027825 */ /* 0x001fc800078e0002 */
[----:B------:R-:W-:Y:S02]  /*0710*/  IMAD.MOV.U32 R4, RZ, RZ, R2 ;  /* 0x000000ffff047224 */ /* 0x000fe400078e0002 */
[----:B------:R-:W-:-:S07]  /*0720*/  IMAD.MOV.U32 R5, RZ, RZ, R3 ;  /* 0x000000ffff057224 */ /* 0x000fce00078e0003 */
.L_x_43:
[----:B------:R-:W-:Y:S02]  /*0730*/  IMAD.MOV.U32 R2, RZ, RZ, R4 ;  /* 0x000000ffff027224 */ /* 0x000fe400078e0004 */
[----:B------:R-:W-:-:S06]  /*0740*/  IMAD.MOV.U32 R3, RZ, RZ, R5 ;  /* 0x000000ffff037224 */ /* 0x000fcc00078e0005 */
[----:B------:R-:W2:Y:S01]  /*0750*/  LDG.E.64 R2, desc[UR6][R2.64] ;  /* 0x0000000602027981 */ /* 0x000ea2000c1e1b00 */
[----:B------:R-:W-:Y:S01]  /*0760*/  VIADD R16, R16, 0x1 ;  /* 0x0000000110107836 */ /* 0x000fe20000000000 */
[----:B------:R-:W-:-:S04]  /*0770*/  IADD3 R4, P1, PT, R4, 0x800, RZ ;  /* 0x0000080004047810 */ /* 0x000fc80007f3e0ff */
[----:B------:R-:W-:Y:S01]  /*0780*/  ISETP.NE.AND P0, PT, R16, RZ, PT ;  /* 0x000000ff1000720c */ /* 0x000fe20003f05270 */
[----:B------:R-:W-:Y:S01]  /*0790*/  IMAD.X R5, RZ, RZ, R5, P1 ;  /* 0x000000ffff057224 */ /* 0x000fe200008e0605 */
[----:B--2---:R-:W-:-:S11]  /*07a0*/  DADD R8, R2, R8 ;  /* 0x0000000002087229 */ /* 0x004fd60000000008 */
[----:B------:R-:W-:Y:S05]  /*07b0*/  @P0 BRA `(.L_x_43) ;  /* 0xfffffffc00dc0947 */ /* 0x000fea000383ffff */
.L_x_35:
[----:B------:R-:W-:Y:S05]  /*07c0*/  BSYNC.RECONVERGENT B0 ;  /* 0x0000000000007941 */ /* 0x000fea0003800200 */
.L_x_34:
[----:B------:R-:W0:Y:S01]  /*07d0*/  S2UR UR5, SR_CgaCtaId ;  /* 0x00000000000579c3 */ /* 0x000e220000008800 */
[----:B------:R-:W-:Y:S01]  /*07e0*/  UMOV UR4, 0x400 ;  /* 0x0000040000047882 */ /* 0x000fe20000000000 */
[C---:B------:R-:W-:Y:S02]  /*07f0*/  ISETP.GT.U32.AND P0, PT, R0.reuse, 0x7f, PT ;  /* 0x0000007f0000780c */ /* 0x040fe40003f04070 */
[----:B------:R-:W-:Y:S01]  /*0800*/  ISETP.GT.U32.AND P1, PT, R0, 0x3f, PT ;  /* 0x0000003f0000780c */ /* 0x000fe20003f24070 */
[----:B0-----:R-:W-:-:S06]  /*0810*/  ULEA UR4, UR5, UR4, 0x18 ;  /* 0x0000000405047291 */ /* 0x001fcc000f8ec0ff */
[----:B------:R-:W-:-:S05]  /*0820*/  LEA R3, R0, UR4, 0x3 ;  /* 0x0000000400037c11 */ /* 0x000fca000f8e18ff */
[----:B------:R-:W-:Y:S01]  /*0830*/  STS.64 [R3], R8 ;  /* 0x0000000803007388 */ /* 0x000fe20000000a00 */
[----:B------:R-:W-:Y:S06]  /*0840*/  BAR.SYNC.DEFER_BLOCKING 0x0 ;  /* 0x0000000000007b1d */ /* 0x000fec0000010000 */
[----:B------:R-:W-:Y:S04]  /*0850*/  @!P0 LDS.64 R4, [R3+0x400] ;  /* 0x0004000003048984 */ /* 0x000fe80000000a00 */
[----:B------:R-:W0:Y:S02]  /*0860*/  @!P0 LDS.64 R6, [R3] ;  /* 0x0000000003068984 */ /* 0x000e240000000a00 */
[----:B0-----:R-:W-:-:S07]  /*0870*/  @!P0 DADD R4, R4, R6 ;  /* 0x0000000004048229 */ /* 0x001fce0000000006 */
[----:B------:R-:W-:Y:S01]  /*0880*/  @!P0 STS.64 [R3], R4 ;  /* 0x0000000403008388 */ /* 0x000fe20000000a00 */
[----:B------:R-:W-:Y:S01]  /*0890*/  BAR.SYNC.DEFER_BLOCKING 0x0 ;  /* 0x0000000000007b1d */ /* 0x000fe20000010000 */
[----:B------:R-:W-:-:S05]  /*08a0*/  ISETP.GT.U32.AND P0, PT, R0, 0x1f, PT ;  /* 0x0000001f0000780c */ /* 0x000fca0003f04070 */
        /* <DEDUP_REMOVED lines=29> */
[----:B------:R-:W-:-:S05]  /*0a80*/  ISETP.NE.AND P1, PT, R0, RZ, PT ;  /* 0x000000ff0000720c */ /* 0x000fca0003f25270 */
[----:B------:R-:W-:Y:S04]  /*0a90*/  @!P0 LDS.64 R4, [R3+0x10] ;  /* 0x0000100003048984 */ /* 0x000fe80000000a00 */
[----:B------:R-:W0:Y:S02]  /*0aa0*/  @!P0 LDS.64 R10, [R3] ;  /* 0x00000000030a8984 */ /* 0x000e240000000a00 */
[----:B0-----:R-:W-:-:S07]  /*0ab0*/  @!P0 DADD R4, R4, R10 ;  /* 0x0000000004048229 */ /* 0x001fce000000000a */
[----:B------:R-:W-:Y:S01]  /*0ac0*/  @!P0 STS.64 [R3], R4 ;  /* 0x0000000403008388 */ /* 0x000fe20000000a00 */
[----:B------:R-:W-:Y:S06]  /*0ad0*/  BAR.SYNC.DEFER_BLOCKING 0x0 ;  /* 0x0000000000007b1d */ /* 0x000fec0000010000 */
[----:B------:R-:W-:Y:S04]  /*0ae0*/  @!P1 LDS.64 R6, [UR4+0x8] ;  /* 0x00000804ff069984 */ /* 0x000fe80008000a00 */
[----:B------:R-:W0:Y:S02]  /*0af0*/  @!P1 LDS.64 R10, [R3] ;  /* 0x00000000030a9984 */ /* 0x000e240000000a00 */
[----:B0-----:R-:W-:-:S07]  /*0b00*/  @!P1 DADD R6, R6, R10 ;  /* 0x0000000006069229 */ /* 0x001fce000000000a */
[----:B------:R0:W-:Y:S01]  /*0b10*/  @!P1 STS.64 [R3], R6 ;  /* 0x0000000603009388 */ /* 0x0001e20000000a00 */
[----:B------:R-:W-:Y:S06]  /*0b20*/  BAR.SYNC.DEFER_BLOCKING 0x0 ;  /* 0x0000000000007b1d */ /* 0x000fec0000010000 */
[----:B------:R-:W-:Y:S05]  /*0b30*/  @P1 EXIT ;  /* 0x000000000000194d */ /* 0x000fea0003800000 */
[----:B0-----:R-:W0:Y:S01]  /*0b40*/  LDS.64 R2, [UR4] ;  /* 0x00000004ff027984 */ /* 0x001e220008000a00 */
[----:B------:R-:W0:Y:S03]  /*0b50*/  LDC.64 R4, c[0x0][0x380] ;  /* 0x0000e000ff047b82 */ /* 0x000e260000000a00 */
[----:B0-----:R-:W-:Y:S01]  /*0b60*/  STG.E.64 desc[UR6][R4.64], R2 ;  /* 0x0000000204007986 */ /* 0x001fe2000c101b06 */
[----:B------:R-:W-:Y:S05]  /*0b70*/  EXIT ;  /* 0x000000000000794d */ /* 0x000fea0003800000 */
.L_x_44:
        /* <DEDUP_REMOVED lines=16> */
.L_x_94:


//--------------------- .text.computeEnergy       --------------------------
	.section	.text.computeEnergy,"ax",@progbits
	.align	128
        .global         computeEnergy
        .type           computeEnergy,@function
        .size           computeEnergy,(.L_x_91 - computeEnergy)
        .other          computeEnergy,@"STO_CUDA_ENTRY STV_DEFAULT"
computeEnergy:
.text.computeEnergy:
[----:B------:R-:W-:Y:S01]  /*0000*/  LDC R1, c[0x0][0x37c] ;  /* 0x0000df00ff017b82 */ /* 0x000fe20000000800 */
[----:B------:R-:W0:Y:S07]  /*0010*/  S2R R0, SR_CTAID.X ;  /* 0x0000000000007919 */ /* 0x000e2e0000002500 */
[----:B------:R-:W1:Y:S01]  /*0020*/  LDC.64 R6, c[0x0][0x380] ;  /* 0x0000e000ff067b82 */ /* 0x000e620000000a00 */
[----:B------:R-:W2:Y:S01]  /*0030*/  LDCU.64 UR6, c[0x0][0x358] ;  /* 0x00006b00ff0677ac */ /* 0x000ea20008000a00 */
[----:B------:R-:W-:Y:S01]  /*0040*/  BSSY.RECONVERGENT B0, `(.L_x_45) ;  /* 0x000004f000007945 */ /* 0x000fe20003800200 */
[----:B------:R-:W0:Y:S05]  /*0050*/  S2R R11, SR_TID.X ;  /* 0x00000000000b7919 */ /* 0x000e2a0000002100 */
[----:B------:R-:W3:Y:S01]  /*0060*/  LDC R12, c[0x0][0x370] ;  /* 0x0000dc00ff0c7b82 */ /* 0x000ee20000000800 */
[----:B-1----:R-:W-:-:S02]  /*0070*/  IMAD R10, R7, R6, RZ ;  /* 0x00000006070a7224 */ /* 0x002fc400078e02ff */
[----:B0-----:R-:W-:-:S05]  /*0080*/  IMAD R8, R0, 0x100, R11 ;  /* 0x0000010000087824 */ /* 0x001fca00078e020b */
[----:B------:R-:W-:-:S04]  /*0090*/  VIMNMX R3, PT, PT, R8, R11, !PT ;  /* 0x0000000b08037248 */ /* 0x000fc80007fe0100 */
[----:B------:R-:W-:Y:S02]  /*00a0*/  ISETP.GE.AND P0, PT, R3, R10, PT ;  /* 0x0000000a0300720c */ /* 0x000fe40003f06270 */
[----:B------:R-:W-:-:S11]  /*00b0*/  CS2R R2, SRZ ;  /* 0x0000000000027805 */ /* 0x000fd6000001ff00 */
[----:B--23--:R-:W-:Y:S05]  /*00c0*/  @P0 BRA `(.L_x_46) ;  /* 0x0000000400180947 */ /* 0x00cfea0003800000 */
[----:B------:R-:W0:Y:S02]  /*00d0*/  LDC.64 R2, c[0x0][0x390] ;  /* 0x0000e400ff027b82 */ /* 0x000e240000000a00 */
[----:B0-----:R-:W2:Y:S01]  /*00e0*/  LDG.E R2, desc[UR6][R2.64] ;  /* 0x0000000602027981 */ /* 0x001ea2000c1e1900 */
[----:B------:R-:W-:Y:S01]  /*00f0*/  IABS R13, R7 ;  /* 0x00000007000d7213 */ /* 0x000fe20000000000 */
[----:B------:R-:W-:Y:S02]  /*0100*/  IMAD.MOV.U32 R14, RZ, RZ, RZ ;  /* 0x000000ffff0e7224 */ /* 0x000fe400078e00ff */
[----:B------:R-:W-:Y:S01]  /*0110*/  IMAD.MOV.U32 R17, RZ, RZ, R8 ;  /* 0x000000ffff117224 */ /* 0x000fe200078e0008 */
[----:B------:R-:W0:Y:S08]  /*0120*/  I2F.RP R4, R13 ;  /* 0x0000000d00047306 */ /* 0x000e300000209400 */
[----:B0-----:R-:W0:Y:S02]  /*0130*/  MUFU.RCP R4, R4 ;  /* 0x0000000400047308 */ /* 0x001e240000001000 */
[----:B0-----:R-:W-:-:S06]  /*0140*/  VIADD R15, R4, 0xffffffe ;  /* 0x0ffffffe040f7836 */ /* 0x001fcc0000000000 */
[----:B------:R-:W0:Y:S02]  /*0150*/  F2I.FTZ.U32.TRUNC.NTZ R15, R15 ;  /* 0x0000000f000f7305 */ /* 0x000e24000021f000 */
[----:B0-----:R-:W-:-:S04]  /*0160*/  IMAD.MOV R6, RZ, RZ, -R15 ;  /* 0x000000ffff067224 */ /* 0x001fc800078e0a0f */
[----:B------:R-:W-:-:S04]  /*0170*/  IMAD R5, R6, R13, RZ ;  /* 0x0000000d06057224 */ /* 0x000fc800078e02ff */
[----:B------:R-:W-:Y:S02]  /*0180*/  IMAD.HI.U32 R14, R15, R5, R14 ;  /* 0x000000050f0e7227 */ /* 0x000fe400078e000e */
[----:B------:R-:W0:Y:S02]  /*0190*/  LDC R15, c[0x0][0x384] ;  /* 0x0000e100ff0f7b82 */ /* 0x000e240000000800 */
[----:B0-----:R-:W-:Y:S02]  /*01a0*/  IABS R16, R15 ;  /* 0x0000000f00107213 */ /* 0x001fe40000000000 */
[----:B--2---:R-:W-:-:S05]  /*01b0*/  IABS R6, R2 ;  /* 0x0000000200067213 */ /* 0x004fca0000000000 */
[----:B------:R-:W-:-:S04]  /*01c0*/  IMAD.MOV.U32 R5, RZ, RZ, R6 ;  /* 0x000000ffff057224 */ /* 0x000fc800078e0006 */
[----:B------:R-:W-:-:S04]  /*01d0*/  IMAD.HI.U32 R3, R14, R5, RZ ;  /* 0x000000050e037227 */ /* 0x000fc800078e00ff */
[----:B------:R-:W-:-:S04]  /*01e0*/  IMAD.MOV R4, RZ, RZ, -R3 ;  /* 0x000000ffff047224 */ /* 0x000fc800078e0a03 */
[----:B------:R-:W-:-:S05]  /*01f0*/  IMAD R4, R13, R4, R5 ;  /* 0x000000040d047224 */ /* 0x000fca00078e0205 */
[----:B------:R-:W-:-:S13]  /*0200*/  ISETP.GT.U32.AND P1, PT, R13, R4, PT ;  /* 0x000000040d00720c */ /* 0x000fda0003f24070 */
[----:B------:R-:W-:Y:S02]  /*0210*/  @!P1 IMAD.IADD R4, R4, 0x1, -R13 ;  /* 0x0000000104049824 */ /* 0x000fe400078e0a0d */
[----:B------:R-:W-:Y:S01]  /*0220*/  @!P1 VIADD R3, R3, 0x1 ;  /* 0x0000000103039836 */ /* 0x000fe20000000000 */
[----:B------:R-:W-:Y:S02]  /*0230*/  ISETP.NE.AND P1, PT, R7, RZ, PT ;  /* 0x000000ff0700720c */ /* 0x000fe40003f25270 */
[----:B------:R-:W-:Y:S02]  /*0240*/  ISETP.GE.U32.AND P0, PT, R4, R13, PT ;  /* 0x0000000d0400720c */ /* 0x000fe40003f06070 */
[----:B------:R-:W-:-:S04]  /*0250*/  LOP3.LUT R4, R2, R7, RZ, 0x3c, !PT ;  /* 0x0000000702047212 */ /* 0x000fc800078e3cff */
[----:B------:R-:W-:Y:S02]  /*0260*/  ISETP.GE.AND P2, PT, R4, RZ, PT ;  /* 0x000000ff0400720c */ /* 0x000fe40003f46270 */
[----:B------:R-:W0:Y:S05]  /*0270*/  LDC.64 R4, c[0x0][0x398] ;  /* 0x0000e600ff047b82 */ /* 0x000e2a0000000a00 */
[----:B------:R-:W-:-:S04]  /*0280*/  @P0 VIADD R3, R3, 0x1 ;  /* 0x0000000103030836 */ /* 0x000fc80000000000 */
[----:B------:R-:W-:-:S04]  /*0290*/  IMAD.MOV.U32 R19, RZ, RZ, R3 ;  /* 0x000000ffff137224 */ /* 0x000fc800078e0003 */
[----:B------:R-:W-:Y:S01]  /*02a0*/  @!P2 IMAD.MOV R19, RZ, RZ, -R19 ;  /* 0x000000ffff13a224 */ /* 0x000fe200078e0a13 */
[----:B------:R-:W-:Y:S02]  /*02b0*/  @!P1 LOP3.LUT R19, RZ, R7, RZ, 0x33, !PT ;  /* 0x00000007ff139212 */ /* 0x000fe400078e33ff */
[----:B------:R-:W-:-:S03]  /*02c0*/  ISETP.NE.AND P2, PT, R15, RZ, PT ;  /* 0x000000ff0f00720c */ /* 0x000fc60003f45270 */
[----:B------:R-:W-:Y:S02]  /*02d0*/  IMAD.MOV R3, RZ, RZ, -R19 ;  /* 0x000000ffff037224 */ /* 0x000fe400078e0a13 */
[----:B------:R-:W-:Y:S02]  /*02e0*/  VIADD R18, R19, 0xfffffffb ;  /* 0xfffffffb13127836 */ /* 0x000fe40000000000 */
[----:B------:R-:W-:Y:S01]  /*02f0*/  IMAD R7, R7, R3, R2 ;  /* 0x0000000307077224 */ /* 0x000fe200078e0202 */
[----:B------:R-:W-:Y:S01]  /*0300*/  CS2R R2, SRZ ;  /* 0x0000000000027805 */ /* 0x000fe2000001ff00 */
[----:B------:R-:W-:Y:S02]  /*0310*/  VIADD R19, R19, 0x5 ;  /* 0x0000000513137836 */ /* 0x000fe40000000000 */
[C---:B------:R-:W-:Y:S02]  /*0320*/  VIADD R20, R7.reuse, 0xfffffffb ;  /* 0xfffffffb07147836 */ /* 0x040fe40000000000 */
[----:B------:R-:W-:-:S07]  /*0330*/  VIADD R21, R7, 0x5 ;  /* 0x0000000507157836 */ /* 0x000fce0000000000 */
.L_x_49:
[----:B------:R-:W-:Y:S01]  /*0340*/  IABS R7, R17 ;  /* 0x0000001100077213 */ /* 0x000fe20000000000 */
[----:B------:R-:W-:Y:S04]  /*0350*/  BSSY.RECONVERGENT B1, `(.L_x_47) ;  /* 0x000001c000017945 */ /* 0x000fe80003800200 */
[----:B------:R-:W-:-:S04]  /*0360*/  IMAD.HI.U32 R6, R14, R7, RZ ;  /* 0x000000070e067227 */ /* 0x000fc800078e00ff */
[----:B------:R-:W-:-:S04]  /*0370*/  IMAD.MOV R8, RZ, RZ, -R6 ;  /* 0x000000ffff087224 */ /* 0x000fc800078e0a06 */
[----:B------:R-:W-:Y:S01]  /*0380*/  IMAD R8, R16, R8, R7 ;  /* 0x0000000810087224 */ /* 0x000fe200078e0207 */
[----:B------:R-:W-:-:S04]  /*0390*/  LOP3.LUT R7, R17, R15, RZ, 0x3c, !PT ;  /* 0x0000000f11077212 */ /* 0x000fc800078e3cff */
[----:B------:R-:W-:Y:S02]  /*03a0*/  ISETP.GT.U32.AND P1, PT, R13, R8, PT ;  /* 0x000000080d00720c */ /* 0x000fe40003f24070 */
[----:B------:R-:W-:-:S11]  /*03b0*/  ISETP.GE.AND P3, PT, R7, RZ, PT ;  /* 0x000000ff0700720c */ /* 0x000fd60003f66270 */
[----:B------:R-:W-:Y:S02]  /*03c0*/  @!P1 IMAD.IADD R8, R8, 0x1, -R16 ;  /* 0x0000000108089824 */ /* 0x000fe400078e0a10 */
[----:B------:R-:W-:-:S03]  /*03d0*/  @!P1 VIADD R6, R6, 0x1 ;  /* 0x0000000106069836 */ /* 0x000fc60000000000 */
[----:B------:R-:W-:-:S13]  /*03e0*/  ISETP.GE.U32.AND P0, PT, R8, R13, PT ;  /* 0x0000000d0800720c */ /* 0x000fda0003f06070 */
[----:B------:R-:W-:-:S04]  /*03f0*/  @P0 VIADD R6, R6, 0x1 ;  /* 0x0000000106060836 */ /* 0x000fc80000000000 */
[----:B------:R-:W-:Y:S01]  /*0400*/  @!P3 IMAD.MOV R6, RZ, RZ, -R6 ;  /* 0x000000ffff06b224 */ /* 0x000fe200078e0a06 */
[----:B------:R-:W-:-:S04]  /*0410*/  @!P2 LOP3.LUT R6, RZ, R15, RZ, 0x33, !PT ;  /* 0x0000000fff06a212 */ /* 0x000fc800078e33ff */
[C---:B------:R-:W-:Y:S01]  /*0420*/  ISETP.GE.AND P0, PT, R6.reuse, R19, PT ;  /* 0x000000130600720c */ /* 0x040fe20003f06270 */
[----:B------:R-:W-:-:S03]  /*0430*/  IMAD R8, R6, R15, RZ ;  /* 0x0000000f06087224 */ /* 0x000fc600078e02ff */
[----:B------:R-:W-:Y:S01]  /*0440*/  ISETP.GT.AND P0, PT, R6, R18, !P0 ;  /* 0x000000120600720c */ /* 0x000fe20004704270 */
[----:B------:R-:W-:Y:S02]  /*0450*/  IMAD.IADD R7, R17, 0x1, -R8 ;  /* 0x0000000111077824 */ /* 0x000fe400078e0a08 */
[----:B------:R-:W-:-:S03]  /*0460*/  IMAD R17, R12, 0x100, R17 ;  /* 0x000001000c117824 */ /* 0x000fc600078e0211 */
[----:B------:R-:W-:Y:S02]  /*0470*/  ISETP.GE.AND P1, PT, R7, R21, PT ;  /* 0x000000150700720c */ /* 0x000fe40003f26270 */
[----:B------:R-:W-:Y:S02]  /*0480*/  ISETP.GE.AND P3, PT, R17, R10, PT ;  /* 0x0000000a1100720c */ /* 0x000fe40003f66270 */
[----:B------:R-:W-:-:S13]  /*0490*/  ISETP.GT.AND P1, PT, R7, R20, !P1 ;  /* 0x000000140700720c */ /* 0x000fda0004f24270 */
[----:B------:R-:W-:Y:S05]  /*04a0*/  @P1 BRA P0, `(.L_x_48) ;  /* 0x0000000000181947 */ /* 0x000fea0000000000 */
[----:B------:R-:W-:-:S04]  /*04b0*/  IMAD.IADD R7, R8, 0x1, R7 ;  /* 0x0000000108077824 */ /* 0x000fc800078e0207 */
[----:B------:R-:W-:-:S04]  /*04c0*/  IMAD.SHL.U32 R7, R7, 0x2, RZ ;  /* 0x0000000207077824 */ /* 0x000fc800078e00ff */
[----:B0-----:R-:W-:-:S06]  /*04d0*/  IMAD.WIDE R6, R7, 0x4, R4 ;  /* 0x0000000407067825 */ /* 0x001fcc00078e0204 */
[----:B------:R-:W2:Y:S02]  /*04e0*/  LDG.E R6, desc[UR6][R6.64] ;  /* 0x0000000606067981 */ /* 0x000ea4000c1e1900 */
[----:B--2---:R-:W0:Y:S02]  /*04f0*/  F2F.F64.F32 R8, R6 ;  /* 0x0000000600087310 */ /* 0x004e240000201800 */
[----:B0-----:R-:W-:-:S11]  /*0500*/  DFMA R2, R8, R8, R2 ;  /* 0x000000080802722b */ /* 0x001fd60000000002 */
.L_x_48:
[----:B------:R-:W-:Y:S05]  /*0510*/  BSYNC.RECONVERGENT B1 ;  /* 0x0000000000017941 */ /* 0x000fea0003800200 */
.L_x_47:
[----:B------:R-:W-:Y:S05]  /*0520*/  @!P3 BRA `(.L_x_49) ;  /* 0xfffffffc0084b947 */ /* 0x000fea000383ffff */
.L_x_46:
[----:B------:R-:W-:Y:S05]  /*0530*/  BSYNC.RECONVERGENT B0 ;  /* 0x0000000000007941 */ /* 0x000fea0003800200 */
.L_x_45:
[----:B------:R-:W1:Y:S01]  /*0540*/  S2UR UR5, SR_CgaCtaId ;  /* 0x00000000000579c3 */ /* 0x000e620000008800 */
[----:B------:R-:W-:Y:S01]  /*0550*/  UMOV UR4, 0x400 ;  /* 0x0000040000047882 */ /* 0x000fe20000000000 */
[C---:B------:R-:W-:Y:S02]  /*0560*/  ISETP.GT.U32.AND P0, PT, R11.reuse, 0x7f, PT ;  /* 0x0000007f0b00780c */ /* 0x040fe40003f04070 */
[----:B------:R-:W-:Y:S01]  /*0570*/  ISETP.GT.U32.AND P1, PT, R11, 0x3f, PT ;  /* 0x0000003f0b00780c */ /* 0x000fe20003f24070 */
[----:B-1----:R-:W-:-:S06]  /*0580*/  ULEA UR4, UR5, UR4, 0x18 ;  /* 0x0000000405047291 */ /* 0x002fcc000f8ec0ff */
[----:B0-----:R-:W-:-:S05]  /*0590*/  LEA R5, R11, UR4, 0x3 ;  /* 0x000000040b057c11 */ /* 0x001fca000f8e18ff */
        /* <DEDUP_REMOVED lines=49> */
[----:B------:R-:W-:Y:S01]  /*08b0*/  VIADD R4, R10, 0xffffff87 ;  /* 0xffffff870a047836 */ /* 0x000fe20000000000 */
[----:B------:R-:W1:Y:S01]  /*08c0*/  LDS.64 R6, [UR4] ;  /* 0x00000004ff067984 */ /* 0x000e620008000a00 */
[----:B------:R-:W-:-:S04]  /*08d0*/  IMAD.MOV.U32 R2, RZ, RZ, 0x1 ;  /* 0x00000001ff027424 */ /* 0x000fc800078e00ff */
[----:B0-----:R-:W0:Y:S08]  /*08e0*/  I2F.F64 R4, R4 ;  /* 0x0000000400047312 */ /* 0x001e300000201c00 */
[----:B0-----:R-:W0:Y:S02]  /*08f0*/  MUFU.RCP64H R3, R5 ;  /* 0x0000000500037308 */ /* 0x001e240000001800 */
[----:B0-----:R-:W-:Y:S01]  /*0900*/  DFMA R8, -R4, R2, 1 ;  /* 0x3ff000000408742b */ /* 0x001fe20000000102 */
[----:B-1----:R-:W-:-:S07]  /*0910*/  FSETP.GEU.AND P1, PT, |R7|, 6.5827683646048100446e-37, PT ;  /* 0x036000000700780b */ /* 0x002fce0003f2e200 */
[----:B------:R-:W-:-:S08]  /*0920*/  DFMA R8, R8, R8, R8 ;  /* 0x000000080808722b */ /* 0x000fd00000000008 */
[----:B------:R-:W-:-:S08]  /*0930*/  DFMA R8, R2, R8, R2 ;  /* 0x000000080208722b */ /* 0x000fd00000000002 */
[----:B------:R-:W-:-:S08]  /*0940*/  DFMA R2, -R4, R8, 1 ;  /* 0x3ff000000402742b */ /* 0x000fd00000000108 */
[----:B------:R-:W-:-:S08]  /*0950*/  DFMA R2, R8, R2, R8 ;  /* 0x000000020802722b */ /* 0x000fd00000000008 */
[----:B------:R-:W-:-:S08]  /*0960*/  DMUL R8, R6, R2 ;  /* 0x0000000206087228 */ /* 0x000fd00000000000 */
[----:B------:R-:W-:-:S08]  /*0970*/  DFMA R10, -R4, R8, R6 ;  /* 0x00000008040a722b */ /* 0x000fd00000000106 */
[----:B------:R-:W-:-:S10]  /*0980*/  DFMA R2, R2, R10, R8 ;  /* 0x0000000a0202722b */ /* 0x000fd40000000008 */
[----:B------:R-:W-:-:S05]  /*0990*/  FFMA R8, RZ, R5, R3 ;  /* 0x00000005ff087223 */ /* 0x000fca0000000003 */
[----:B------:R-:W-:-:S13]  /*09a0*/  FSETP.GT.AND P0, PT, |R8|, 1.469367938527859385e-39, PT ;  /* 0x001000000800780b */ /* 0x000fda0003f04200 */
[----:B------:R-:W-:Y:S05]  /*09b0*/  @P0 BRA P1, `(.L_x_50) ;  /* 0x0000000000080947 */ /* 0x000fea0000800000 */
[----:B------:R-:W-:-:S07]  /*09c0*/  MOV R10, 0x9e0 ;  /* 0x000009e0000a7802 */ /* 0x000fce0000000f00 */
[----:B------:R-:W-:Y:S05]  /*09d0*/  CALL.REL.NOINC `($__internal_1_$__cuda_sm20_div_rn_f64_full) ;  /* 0x0000000000107944 */ /* 0x000fea0003c00000 */
.L_x_50:
[----:B------:R-:W0:Y:S02]  /*09e0*/  LDC.64 R4, c[0x0][0x388] ;  /* 0x0000e200ff047b82 */ /* 0x000e240000000a00 */
[----:B0-----:R-:W-:-:S05]  /*09f0*/  IMAD.WIDE.U32 R4, R0, 0x8, R4 ;  /* 0x0000000800047825 */ /* 0x001fca00078e0004 */
[----:B------:R-:W-:Y:S01]  /*0a00*/  STG.E.64 desc[UR6][R4.64], R2 ;  /* 0x0000000204007986 */ /* 0x000fe2000c101b06 */
[----:B------:R-:W-:Y:S05]  /*0a10*/  EXIT ;  /* 0x000000000000794d */ /* 0x000fea0003800000 */
        .weak           $__internal_1_$__cuda_sm20_div_rn_f64_full
        .type           $__internal_1_$__cuda_sm20_div_rn_f64_full,@function
        .size           $__internal_1_$__cuda_sm20_div_rn_f64_full,(.L_x_91 - $__internal_1_$__cuda_sm20_div_rn_f64_full)
$__internal_1_$__cuda_sm20_div_rn_f64_full:
        /* <DEDUP_REMOVED lines=30> */
.L_x_51:
        /* <DEDUP_REMOVED lines=29> */
[----:B------:R-:W-:Y:S01]  /*0dd0*/  IMAD.MOV.U32 R2, RZ, RZ, RZ ;  /* 0x000000ffff027224 */ /* 0x000fe200078e00ff */
[----:B------:R-:W-:-:S05]  /*0de0*/  IADD3 R11, PT, PT, -R11, -0x43300000, RZ ;  /* 0xbcd000000b0b7810 */ /* 0x000fca0007ffe1ff */
[----:B------:R-:W-:-:S03]  /*0df0*/  DFMA R2, R14, -R2, R12 ;  /* 0x800000020e02722b */ /* 0x000fc6000000000c */
[----:B------:R-:W-:-:S07]  /*0e00*/  LOP3.LUT R5, R7, R5, RZ, 0x3c, !PT ;  /* 0x0000000507057212 */ /* 0x000fce00078e3cff */
[----:B------:R-:W-:-:S04]  /*0e10*/  FSETP.NEU.AND P0, PT, |R3|, R11, PT ;  /* 0x0000000b0300720b */ /* 0x000fc80003f0d200 */
[----:B------:R-:W-:Y:S02]  /*0e20*/  FSEL R14, R6, R14, !P0 ;  /* 0x0000000e060e7208 */ /* 0x000fe40004000000 */
[----:B------:R-:W-:Y:S01]  /*0e30*/  FSEL R15, R5, R15, !P0 ;  /* 0x0000000f050f7208 */ /* 0x000fe20004000000 */
[----:B------:R-:W-:Y:S06]  /*0e40*/  BRA `(.L_x_53) ;  /* 0x0000000000547947 */ /* 0x000fec0003800000 */
.L_x_52:
        /* <DEDUP_REMOVED lines=16> */
.L_x_55:
[----:B------:R-:W-:Y:S01]  /*0f50*/  LOP3.LUT R15, R5, 0x80000, RZ, 0xfc, !PT ;  /* 0x00080000050f7812 */ /* 0x000fe200078efcff */
[----:B------:R-:W-:Y:S01]  /*0f60*/  IMAD.MOV.U32 R14, RZ, RZ, R4 ;  /* 0x000000ffff0e7224 */ /* 0x000fe200078e0004 */
[----:B------:R-:W-:Y:S06]  /*0f70*/  BRA `(.L_x_53) ;  /* 0x0000000000087947 */ /* 0x000fec0003800000 */
.L_x_54:
[----:B------:R-:W-:Y:S01]  /*0f80*/  LOP3.LUT R15, R7, 0x80000, RZ, 0xfc, !PT ;  /* 0x00080000070f7812 */ /* 0x000fe200078efcff */
[----:B------:R-:W-:-:S07]  /*0f90*/  IMAD.MOV.U32 R14, RZ, RZ, R6 ;  /* 0x000000ffff0e7224 */ /* 0x000fce00078e0006 */
.L_x_53:
[----:B------:R-:W-:Y:S02]  /*0fa0*/  IMAD.MOV.U32 R11, RZ, RZ, 0x0 ;  /* 0x00000000ff0b7424 */ /* 0x000fe400078e00ff */
[----:B------:R-:W-:Y:S02]  /*0fb0*/  IMAD.MOV.U32 R2, RZ, RZ, R14 ;  /* 0x000000ffff027224 */ /* 0x000fe400078e000e */
[----:B------:R-:W-:Y:S01]  /*0fc0*/  IMAD.MOV.U32 R3, RZ, RZ, R15 ;  /* 0x000000ffff037224 */ /* 0x000fe200078e000f */
[----:B------:R-:W-:Y:S06]  /*0fd0*/  RET.REL.NODEC R10 `(computeEnergy) ;  /* 0xfffffff00a087950 */ /* 0x000fec0003c3ffff */
.L_x_56:
        /* <DEDUP_REMOVED lines=10> */
.L_x_91:


//--------------------- .text.findPeak            --------------------------
	.section	.text.findPeak,"ax",@progbits
	.align	128
        .global         findPeak
        .type           findPeak,@function
        .size           findPeak,(.L_x_96 - findPeak)
        .other          findPeak,@"STO_CUDA_ENTRY STV_DEFAULT"
findPeak:
.text.findPeak:
[----:B------:R-:W-:Y:S01]  /*0000*/  LDC R1, c[0x0][0x37c] ;  /* 0x0000df00ff017b82 */ /* 0x000fe20000000800 */
[----:B------:R-:W0:Y:S07]  /*0010*/  S2R R0, SR_CTAID.X ;  /* 0x0000000000007919 */ /* 0x000e2e0000002500 */
[----:B------:R-:W1:Y:S01]  /*0020*/  LDC.64 R4, c[0x0][0x380] ;  /* 0x0000e000ff047b82 */ /* 0x000e620000000a00 */
[----:B------:R-:W2:Y:S01]  /*0030*/  LDCU.64 UR8, c[0x0][0x358] ;  /* 0x00006b00ff0877ac */ /* 0x000ea20008000a00 */
[----:B------:R-:W-:Y:S01]  /*0040*/  BSSY.RECONVERGENT B2, `(.L_x_57) ;  /* 0x0000127000027945 */ /* 0x000fe20003800200 */
[----:B------:R-:W0:Y:S01]  /*0050*/  S2R R3, SR_TID.X ;  /* 0x0000000000037919 */ /* 0x000e220000002100 */
[----:B------:R-:W-:-:S02]  /*0060*/  IMAD.MOV.U32 R7, RZ, RZ, -0x1 ;  /* 0xffffffffff077424 */ /* 0x000fc400078e00ff */
[----:B------:R-:W-:Y:S02]  /*0070*/  IMAD.MOV.U32 R10, RZ, RZ, -0x40800000 ;  /* 0xbf800000ff0a7424 */ /* 0x000fe400078e00ff */
[----:B------:R-:W3:Y:S01]  /*0080*/  LDC R2, c[0x0][0x370] ;  /* 0x0000dc00ff027b82 */ /* 0x000ee20000000800 */
[----:B-1----:R-:W-:Y:S02]  /*0090*/  IMAD R4, R5, R4, RZ ;  /* 0x0000000405047224 */ /* 0x002fe400078e02ff */
[----:B0-----:R-:W-:-:S05]  /*00a0*/  IMAD R11, R0, 0x100, R3 ;  /* 0x00000100000b7824 */ /* 0x001fca00078e0203 */
[----:B------:R-:W-:-:S13]  /*00b0*/  ISETP.GE.AND P0, PT, R11, R4, PT ;  /* 0x000000040b00720c */ /* 0x000fda0003f06270 */
[----:B--23--:R-:W-:Y:S05]  /*00c0*/  @P0 BRA `(.L_x_58) ;  /* 0x0000001000780947 */ /* 0x00cfea0003800000 */
[----:B------:R-:W-:Y:S01]  /*00d0*/  IMAD.SHL.U32 R6, R2, 0x100, RZ ;  /* 0x0000010002067824 */ /* 0x000fe200078e00ff */
[----:B------:R-:W-:Y:S03]  /*00e0*/  BSSY.RECONVERGENT B1, `(.L_x_59) ;  /* 0x000010d000017945 */ /* 0x000fe60003800200 */
[----:B------:R-:W0:Y:S01]  /*00f0*/  I2F.U32.RP R7, R6 ;  /* 0x0000000600077306 */ /* 0x000e220000209000 */
[C---:B------:R-:W-:Y:S01]  /*0100*/  IMAD.IADD R29, R6.reuse, 0x1, R11 ;  /* 0x00000001061d7824 */ /* 0x040fe200078e020b */
[----:B------:R-:W-:Y:S01]  /*0110*/  ISETP.NE.U32.AND P2, PT, R6, RZ, PT ;  /* 0x000000ff0600720c */ /* 0x000fe20003f45070 */
[----:B------:R-:W-:-:S03]  /*0120*/  IMAD.MOV R13, RZ, RZ, -R6 ;  /* 0x000000ffff0d7224 */ /* 0x000fc600078e0a06 */
[----:B------:R-:W-:Y:S02]  /*0130*/  ISETP.GE.AND P0, PT, R29, R4, PT ;  /* 0x000000041d00720c */ /* 0x000fe40003f06270 */
[-C--:B------:R-:W-:Y:S02]  /*0140*/  VIMNMX R10, PT, PT, R4, R29.reuse, !PT ;  /* 0x0000001d040a7248 */ /* 0x080fe40007fe0100 */
[----:B------:R-:W-:Y:S01]  /*0150*/  SEL R5, RZ, 0x1, P0 ;  /* 0x00000001ff057807 */ /* 0x000fe20000000000 */
[----:B0-----:R-:W0:Y:S02]  /*0160*/  MUFU.RCP R7, R7 ;  /* 0x0000000700077308 */ /* 0x001e240000001000 */
[----:B0-----:R-:W-:Y:S01]  /*0170*/  VIADD R8, R7, 0xffffffe ;  /* 0x0ffffffe07087836 */ /* 0x001fe20000000000 */
[----:B------:R-:W-:Y:S01]  /*0180*/  IADD3 R7, PT, PT, R10, -R29, -R5 ;  /* 0x8000001d0a077210 */ /* 0x000fe20007ffe805 */
[----:B------:R-:W-:-:S04]  /*0190*/  IMAD.MOV.U32 R10, RZ, RZ, -0x40800000 ;  /* 0xbf800000ff0a7424 */ /* 0x000fc800078e00ff */
[----:B------:R0:W1:Y:S02]  /*01a0*/  F2I.FTZ.U32.TRUNC.NTZ R9, R8 ;  /* 0x0000000800097305 */ /* 0x000064000021f000 */
[----:B0-----:R-:W-:Y:S02]  /*01b0*/  IMAD.MOV.U32 R8, RZ, RZ, RZ ;  /* 0x000000ffff087224 */ /* 0x001fe400078e00ff */
[----:B-1----:R-:W-:-:S04]  /*01c0*/  IMAD R13, R13, R9, RZ ;  /* 0x000000090d0d7224 */ /* 0x002fc800078e02ff */
[----:B------:R-:W-:-:S06]  /*01d0*/  IMAD.HI.U32 R12, R9, R13, R8 ;  /* 0x0000000d090c7227 */ /* 0x000fcc00078e0008 */
[----:B------:R-:W-:-:S04]  /*01e0*/  IMAD.HI.U32 R12, R12, R7, RZ ;  /* 0x000000070c0c7227 */ /* 0x000fc800078e00ff */
[----:B------:R-:W-:-:S04]  /*01f0*/  IMAD.MOV R8, RZ, RZ, -R12 ;  /* 0x000000ffff087224 */ /* 0x000fc800078e0a0c */
[----:B------:R-:W-:-:S05]  /*0200*/  IMAD R7, R6, R8, R7 ;  /* 0x0000000806077224 */ /* 0x000fca00078e0207 */
[----:B------:R-:W-:-:S13]  /*0210*/  ISETP.GE.U32.AND P0, PT, R7, R6, PT ;  /* 0x000000060700720c */ /* 0x000fda0003f06070 */
[----:B------:R-:W-:Y:S02]  /*0220*/  @P0 IMAD.IADD R7, R7, 0x1, -R6 ;  /* 0x0000000107070824 */ /* 0x000fe400078e0a06 */
[----:B------:R-:W-:-:S03]  /*0230*/  @P0 VIADD R12, R12, 0x1 ;  /* 0x000000010c0c0836 */ /* 0x000fc60000000000 */
[----:B------:R-:W-:Y:S01]  /*0240*/  ISETP.GE.U32.AND P1, PT, R7, R6, PT ;  /* 0x000000060700720c */ /* 0x000fe20003f26070 */
[----:B------:R-:W-:-:S12]  /*0250*/  IMAD.MOV.U32 R7, RZ, RZ, -0x1 ;  /* 0xffffffffff077424 */ /* 0x000fd800078e00ff */
[----:B------:R-:W-:Y:S01]  /*0260*/  @P1 VIADD R12, R12, 0x1 ;  /* 0x000000010c0c1836 */ /* 0x000fe20000000000 */
[----:B------:R-:W-:-:S05]  /*0270*/  @!P2 LOP3.LUT R12, RZ, R6, RZ, 0x33, !PT ;  /* 0x00000006ff0ca212 */ /* 0x000fca00078e33ff */
[----:B------:R-:W-:-:S05]  /*0280*/  IMAD.IADD R5, R5, 0x1, R12 ;  /* 0x0000000105057824 */ /* 0x000fca00078e020c */
[C---:B------:R-:W-:Y:S01]  /*0290*/  ISETP.GE.U32.AND P0, PT, R5.reuse, 0x3, PT ;  /* 0x000000030500780c */ /* 0x040fe20003f06070 */
[----:B------:R-:W-:-:S05]  /*02a0*/  VIADD R5, R5, 0x1 ;  /* 0x0000000105057836 */ /* 0x000fca0000000000 */
[----:B------:R-:W-:-:S07]  /*02b0*/  LOP3.LUT R8, R5, 0x3, RZ, 0xc0, !PT ;  /* 0x0000000305087812 */ /* 0x000fce00078ec0ff */
[----:B------:R-:W-:Y:S05]  /*02c0*/  @!P0 BRA `(.L_x_60) ;  /* 0x0000000c00b88947 */ /* 0x000fea0003800000 */
[----:B------:R-:W-:Y:S01]  /*02d0*/  LOP3.LUT R5, R5, 0xfffffffc, RZ, 0xc0, !PT ;  /* 0xfffffffc05057812 */ /* 0x000fe200078ec0ff */
[----:B------:R-:W0:Y:S01]  /*02e0*/  LDC.64 R12, c[0x0][0x3a0] ;  /* 0x0000e800ff0c7b82 */ /* 0x000e220000000a00 */
[C-C-:B------:R-:W-:Y:S01]  /*02f0*/  IMAD R7, R2.reuse, 0x300, R3.reuse ;  /* 0x0000030002077824 */ /* 0x140fe200078e0203 */
[----:B------:R-:W-:Y:S01]  /*0300*/  BSSY.RELIABLE B0, `(.L_x_61) ;  /* 0x00000cb000007945 */ /* 0x000fe20003800100 */
[----:B------:R-:W-:Y:S02]  /*0310*/  IMAD R15, R2, 0x200, R3 ;  /* 0x00000200020f7824 */ /* 0x000fe400078e0203 */
[----:B------:R-:W-:Y:S02]  /*0320*/  IMAD.MOV R5, RZ, RZ, -R5 ;  /* 0x000000ffff057224 */ /* 0x000fe400078e0a05 */
[C---:B------:R-:W-:Y:S02]  /*0330*/  IMAD R27, R0.reuse, 0x100, R7 ;  /* 0x00000100001b7824 */ /* 0x040fe400078e0207 */
[----:B------:R-:W-:Y:S01]  /*0340*/  IMAD R15, R0, 0x100, R15 ;  /* 0x00000100000f7824 */ /* 0x000fe200078e020f */
[----:B------:R-:W-:Y:S01]  /*0350*/  ISETP.GE.AND P0, PT, R5, RZ, PT ;  /* 0x000000ff0500720c */ /* 0x000fe20003f06270 */
[----:B------:R-:W-:-:S02]  /*0360*/  IMAD.SHL.U32 R29, R29, 0x2, RZ ;  /* 0x000000021d1d7824 */ /* 0x000fc400078e00ff */
[----:B------:R-:W-:Y:S02]  /*0370*/  IMAD.SHL.U32 R9, R11, 0x2, RZ ;  /* 0x000000020b097824 */ /* 0x000fe400078e00ff */
[----:B------:R-:W-:Y:S02]  /*0380*/  IMAD.MOV.U32 R10, RZ, RZ, -0x40800000 ;  /* 0xbf800000ff0a7424 */ /* 0x000fe400078e00ff */
[----:B------:R-:W-:Y:S02]  /*0390*/  IMAD.MOV.U32 R7, RZ, RZ, -0x1 ;  /* 0xffffffffff077424 */ /* 0x000fe400078e00ff */
[----:B------:R-:W-:Y:S02]  /*03a0*/  IMAD.SHL.U32 R27, R27, 0x2, RZ ;  /* 0x000000021b1b7824 */ /* 0x000fe400078e00ff */
[----:B------:R-:W-:Y:S02]  /*03b0*/  IMAD.SHL.U32 R23, R15, 0x2, RZ ;  /* 0x000000020f177824 */ /* 0x000fe400078e00ff */
[----:B------:R-:W-:Y:S05]  /*03c0*/  @P0 BRA `(.L_x_62) ;  /* 0x0000000800f80947 */ /* 0x000fea0003800000 */
[----:B------:R-:W-:Y:S01]  /*03d0*/  IMAD.MOV R14, RZ, RZ, -R5 ;  /* 0x000000ffff0e7224 */ /* 0x000fe200078e0a05 */
[----:B------:R-:W-:Y:S01]  /*03e0*/  BSSY.RECONVERGENT B3, `(.L_x_63) ;  /* 0x0000079000037945 */ /* 0x000fe20003800200 */
[----:B------:R-:W-:-:S03]  /*03f0*/  PLOP3.LUT P0, PT, PT, PT, PT, 0x80, 0x8 ;  /* 0x000000000008781c */ /* 0x000fc60003f0f070 */
[----:B------:R-:W-:-:S13]  /*0400*/  ISETP.GT.AND P1, PT, R14, 0xc, PT ;  /* 0x0000000c0e00780c */ /* 0x000fda0003f24270 */
[----:B------:R-:W-:Y:S05]  /*0410*/  @!P1 BRA `(.L_x_64) ;  /* 0x0000000400d49947 */ /* 0x000fea0003800000 */
[----:B------:R-:W1:Y:S01]  /*0420*/  LDC.64 R14, c[0x0][0x3a0] ;  /* 0x0000e800ff0e7b82 */ /* 0x000e620000000a00 */
[----:B------:R-:W-:-:S13]  /*0430*/  PLOP3.LUT P0, PT, PT, PT, PT, 0x8, 0x80 ;  /* 0x000000000080781c */ /* 0x000fda0003f0e170 */
.L_x_65:
[----:B-1----:R-:W-:-:S05]  /*0440*/  IMAD.WIDE R20, R9, 0x4, R14 ;  /* 0x0000000409147825 */ /* 0x002fca00078e020e */
[----:B------:R-:W2:Y:S01]  /*0450*/  LDG.E R28, desc[UR8][R20.64] ;  /* 0x00000008141c7981 */ /* 0x000ea2000c1e1900 */
[----:B------:R-:W-:-:S05]  /*0460*/  IMAD.WIDE R18, R29, 0x4, R14 ;  /* 0x000000041d127825 */ /* 0x000fca00078e020e */
[----:B------:R1:W3:Y:S01]  /*0470*/  LDG.E R22, desc[UR8][R18.64] ;  /* 0x0000000812167981 */ /* 0x0002e2000c1e1900 */
[----:B------:R-:W-:-:S05]  /*0480*/  IMAD.WIDE R24, R23, 0x4, R14 ;  /* 0x0000000417187825 */ /* 0x000fca00078e020e */
[----:B------:R4:W5:Y:S01]  /*0490*/  LDG.E R26, desc[UR8][R24.64] ;  /* 0x00000008181a7981 */ /* 0x000962000c1e1900 */
[----:B------:R-:W-:-:S04]  /*04a0*/  IMAD.WIDE R16, R27, 0x4, R14 ;  /* 0x000000041b107825 */ /* 0x000fc800078e020e */
[C---:B------:R-:W-:Y:S02]  /*04b0*/  IMAD R9, R2.reuse, 0x800, R9 ;  /* 0x0000080002097824 */ /* 0x040fe400078e0209 */
[----:B------:R-:W5:Y:S01]  /*04c0*/  LDG.E R16, desc[UR8][R16.64] ;  /* 0x0000000810107981 */ /* 0x000f62000c1e1900 */
[----:B------:R-:W-:Y:S02]  /*04d0*/  IMAD R29, R2, 0x800, R29 ;  /* 0x00000800021d7824 */ /* 0x000fe400078e021d */
[----:B-1----:R-:W-:-:S04]  /*04e0*/  IMAD.WIDE R18, R9, 0x4, R14 ;  /* 0x0000000409127825 */ /* 0x002fc800078e020e */
[----:B------:R-:W-:Y:S01]  /*04f0*/  IMAD.WIDE R20, R29, 0x4, R14 ;  /* 0x000000041d147825 */ /* 0x000fe200078e020e */
[----:B------:R1:W5:Y:S03]  /*0500*/  LDG.E R17, desc[UR8][R18.64] ;  /* 0x0000000812117981 */ /* 0x000366000c1e1900 */
[----:B------:R-:W-:Y:S02]  /*0510*/  IMAD R23, R2, 0x800, R23 ;  /* 0x0000080002177824 */ /* 0x000fe400078e0217 */
[----:B------:R-:W5:Y:S02]  /*0520*/  LDG.E R20, desc[UR8][R20.64] ;  /* 0x0000000814147981 */ /* 0x000f64000c1e1900 */
[----:B----4-:R-:W-:-:S04]  /*0530*/  IMAD.WIDE R24, R23, 0x4, R14 ;  /* 0x0000000417187825 */ /* 0x010fc800078e020e */
[----:B------:R-:W-:Y:S02]  /*0540*/  IMAD R27, R2, 0x800, R27 ;  /* 0x00000800021b7824 */ /* 0x000fe400078e021b */
[----:B------:R-:W4:Y:S02]  /*0550*/  LDG.E R24, desc[UR8][R24.64] ;  /* 0x0000000818187981 */ /* 0x000f24000c1e1900 */
[----:B-1----:R-:W-:-:S04]  /*0560*/  IMAD.WIDE R18, R27, 0x4, R14 ;  /* 0x000000041b127825 */ /* 0x002fc800078e020e */
[----:B------:R-:W-:Y:S01]  /*0570*/  IMAD R9, R2, 0x800, R9 ;  /* 0x0000080002097824 */ /* 0x000fe200078e0209 */
[----:B--2---:R-:W-:-:S04]  /*0580*/  FSETP.GT.AND P4, PT, |R28|, R10, PT ;  /* 0x0000000a1c00720b */ /* 0x004fc80003f84200 */
[----:B------:R-:W-:Y:S02]  /*0590*/  FSEL R28, |R28|, R10, P4 ;  /* 0x0000000a1c1c7208 */ /* 0x000fe40002000200 */
[----:B------:R1:W2:Y:S02]  /*05a0*/  LDG.E R10, desc[UR8][R18.64] ;  /* 0x00000008120a7981 */ /* 0x0002a4000c1e1900 */
[----:B-1----:R-:W-:-:S05]  /*05b0*/  IMAD.WIDE R18, R9, 0x4, R14 ;  /* 0x0000000409127825 */ /* 0x002fca00078e020e */
[----:B------:R1:W2:Y:S01]  /*05c0*/  LDG.E R21, desc[UR8][R18.64] ;  /* 0x0000000812157981 */ /* 0x0002a2000c1e1900 */
[----:B---3--:R-:W-:-:S04]  /*05d0*/  FSETP.GT.AND P5, PT, |R22|, R28, PT ;  /* 0x0000001c1600720b */ /* 0x008fc80003fa4200 */
[----:B------:R-:W-:-:S04]  /*05e0*/  FSEL R22, |R22|, R28, P5 ;  /* 0x0000001c16167208 */ /* 0x000fc80002800200 */
[----:B-----5:R-:W-:-:S04]  /*05f0*/  FSETP.GT.AND P6, PT, |R26|, R22, PT ;  /* 0x000000161a00720b */ /* 0x020fc80003fc4200 */
[----:B------:R-:W-:Y:S01]  /*0600*/  FSEL R22, |R26|, R22, P6 ;  /* 0x000000161a167208 */ /* 0x000fe20003000200 */
[----:B------:R-:W-:-:S03]  /*0610*/  IMAD R25, R2, 0x800, R29 ;  /* 0x0000080002197824 */ /* 0x000fc600078e021d */
[----:B------:R-:W-:Y:S01]  /*0620*/  FSETP.GT.AND P1, PT, |R16|, R22, PT ;  /* 0x000000161000720b */ /* 0x000fe20003f24200 */
[----:B------:R-:W-:-:S03]  /*0630*/  IMAD.WIDE R28, R25, 0x4, R14 ;  /* 0x00000004191c7825 */ /* 0x000fc600078e020e */
[----:B------:R-:W-:Y:S01]  /*0640*/  FSEL R16, |R16|, R22, P1 ;  /* 0x0000001610107208 */ /* 0x000fe20000800200 */
[----:B------:R-:W-:Y:S02]  /*0650*/  IMAD R26, R2, 0x800, R23 ;  /* 0x00000800021a7824 */ /* 0x000fe400078e0217 */
[----:B------:R3:W5:Y:S01]  /*0660*/  LDG.E R28, desc[UR8][R28.64] ;  /* 0x000000081c1c7981 */ /* 0x000762000c1e1900 */
[----:B------:R-:W-:-:S04]  /*0670*/  FSETP.GT.AND P2, PT, |R17|, R16, PT ;  /* 0x000000101100720b */ /* 0x000fc80003f44200 */
[----:B------:R-:W-:Y:S01]  /*0680*/  FSEL R23, |R17|, R16, P2 ;  /* 0x0000001011177208 */ /* 0x000fe20001000200 */
[----:B------:R-:W-:-:S03]  /*0690*/  IMAD.WIDE R16, R26, 0x4, R14 ;  /* 0x000000041a107825 */ /* 0x000fc600078e020e */
[-C--:B------:R-:W-:Y:S01]  /*06a0*/  FSETP.GT.AND P3, PT, |R20|, R23.reuse, PT ;  /* 0x000000171400720b */ /* 0x080fe20003f64200 */
[----:B------:R-:W-:Y:S02]  /*06b0*/  IMAD R27, R2, 0x800, R27 ;  /* 0x00000800021b7824 */ /* 0x000fe400078e021b */
[----:B------:R0:W5:Y:S01]  /*06c0*/  LDG.E R16, desc[UR8][R16.64] ;  /* 0x0000000810107981 */ /* 0x000162000c1e1900 */
[----:B------:R-:W-:Y:S01]  /*06d0*/  FSEL R23, |R20|, R23, P3 ;  /* 0x0000001714177208 */ /* 0x000fe20001800200 */
[----:B-1----:R-:W-:Y:S01]  /*06e0*/  IMAD.WIDE R18, R27, 0x4, R14 ;  /* 0x000000041b127825 */ /* 0x002fe200078e020e */
[----:B------:R-:W-:Y:S02]  /*06f0*/  SEL R20, R11, R7, P4 ;  /* 0x000000070b147207 */ /* 0x000fe40002000000 */
[-C--:B----4-:R-:W-:Y:S01]  /*0700*/  FSETP.GT.AND P4, PT, |R24|, R23.reuse, PT ;  /* 0x000000171800720b */ /* 0x090fe20003f84200 */
[----:B------:R-:W-:Y:S01]  /*0710*/  IMAD R9, R2, 0x800, R9 ;  /* 0x0000080002097824 */ /* 0x000fe200078e0209 */
[----:B------:R1:W4:Y:S01]  /*0720*/  LDG.E R7, desc[UR8][R18.64] ;  /* 0x0000000812077981 */ /* 0x000322000c1e1900 */
[----:B---3--:R-:W-:Y:S01]  /*0730*/  IMAD.IADD R29, R6, 0x1, R11 ;  /* 0x00000001061d7824 */ /* 0x008fe200078e020b */
[----:B------:R-:W-:Y:S01]  /*0740*/  FSEL R11, |R24|, R23, P4 ;  /* 0x00000017180b7208 */ /* 0x000fe20002000200 */
[----:B------:R-:W-:-:S03]  /*0750*/  IMAD.WIDE R22, R9, 0x4, R14 ;  /* 0x0000000409167825 */ /* 0x000fc600078e020e */
[----:B------:R-:W-:Y:S01]  /*0760*/  SEL R20, R29, R20, P5 ;  /* 0x000000141d147207 */ /* 0x000fe20002800000 */
[C---:B------:R-:W-:Y:S02]  /*0770*/  IMAD R25, R2.reuse, 0x800, R25 ;  /* 0x0000080002197824 */ /* 0x040fe400078e0219 */
[----:B------:R3:W4:Y:S01]  /*0780*/  LDG.E R22, desc[UR8][R22.64] ;  /* 0x0000000816167981 */ /* 0x000722000c1e1900 */
[----:B0-----:R-:W-:Y:S02]  /*0790*/  IMAD R17, R2, 0x800, R26 ;  /* 0x0000080002117824 */ /* 0x001fe400078e021a */
[----:B------:R-:W-:Y:S02]  /*07a0*/  IMAD.IADD R29, R6, 0x1, R29 ;  /* 0x00000001061d7824 */ /* 0x000fe400078e021d */
[----:B-1----:R-:W-:-:S03]  /*07b0*/  IMAD.WIDE R18, R17, 0x4, R14 ;  /* 0x0000000411127825 */ /* 0x002fc600078e020e */
[----:B------:R-:W-:Y:S01]  /*07c0*/  SEL R26, R29, R20, P6 ;  /* 0x000000141d1a7207 */ /* 0x000fe20003000000 */
[----:B------:R-:W-:Y:S02]  /*07d0*/  IMAD R27, R2, 0x800, R27 ;  /* 0x00000800021b7824 */ /* 0x000fe400078e021b */
[----:B------:R-:W4:Y:S01]  /*07e0*/  LDG.E R18, desc[UR8][R18.64] ;  /* 0x0000000812127981 */ /* 0x000f22000c1e1900 */
[----:B--2---:R-:W-:-:S04]  /*07f0*/  FSETP.GT.AND P5, PT, |R10|, R11, PT ;  /* 0x0000000b0a00720b */ /* 0x004fc80003fa4200 */
[----:B------:R-:W-:Y:S01]  /*0800*/  FSEL R24, |R10|, R11, P5 ;  /* 0x0000000b0a187208 */ /* 0x000fe20002800200 */
[----:B------:R-:W-:-:S06]  /*0810*/  IMAD.WIDE R10, R25, 0x4, R14 ;  /* 0x00000004190a7825 */ /* 0x000fcc00078e020e */
[----:B------:R-:W2:Y:S01]  /*0820*/  LDG.E R10, desc[UR8][R10.64] ;  /* 0x000000080a0a7981 */ /* 0x000ea2000c1e1900 */
[----:B------:R-:W-:-:S04]  /*0830*/  FSETP.GT.AND P6, PT, |R21|, R24, PT ;  /* 0x000000181500720b */ /* 0x000fc80003fc4200 */
[----:B---3--:R-:W-:Y:S01]  /*0840*/  FSEL R23, |R21|, R24, P6 ;  /* 0x0000001815177208 */ /* 0x008fe20003000200 */
[----:B------:R-:W-:-:S06]  /*0850*/  IMAD.WIDE R20, R27, 0x4, R14 ;  /* 0x000000041b147825 */ /* 0x000fcc00078e020e */
[----:B------:R-:W3:Y:S01]  /*0860*/  LDG.E R20, desc[UR8][R20.64] ;  /* 0x0000000814147981 */ /* 0x000ee2000c1e1900 */
[----:B------:R-:W-:-:S05]  /*0870*/  IMAD.IADD R29, R6, 0x1, R29 ;  /* 0x00000001061d7824 */ /* 0x000fca00078e021d */
[----:B------:R-:W-:Y:S01]  /*0880*/  SEL R26, R29, R26, P1 ;  /* 0x0000001a1d1a7207 */ /* 0x000fe20000800000 */
[----:B------:R-:W-:-:S05]  /*0890*/  IMAD.IADD R29, R6, 0x1, R29 ;  /* 0x00000001061d7824 */ /* 0x000fca00078e021d */
[----:B------:R-:W-:Y:S01]  /*08a0*/  SEL R26, R29, R26, P2 ;  /* 0x0000001a1d1a7207 */ /* 0x000fe20001000000 */
[----:B------:R-:W-:-:S05]  /*08b0*/  IMAD.IADD R29, R6, 0x1, R29 ;  /* 0x00000001061d7824 */ /* 0x000fca00078e021d */
[----:B------:R-:W-:Y:S01]  /*08c0*/  SEL R26, R29, R26, P3 ;  /* 0x0000001a1d1a7207 */ /* 0x000fe20001800000 */
[----:B------:R-:W-:Y:S01]  /*08d0*/  IMAD.IADD R29, R6, 0x1, R29 ;  /* 0x00000001061d7824 */ /* 0x000fe200078e021d */
[----:B-----5:R-:W-:-:S04]  /*08e0*/  FSETP.GT.AND P1, PT, |R28|, R23, PT ;  /* 0x000000171c00720b */ /* 0x020fc80003f24200 */
[----:B------:R-:W-:Y:S01]  /*08f0*/  SEL R26, R29, R26, P4 ;  /* 0x0000001a1d1a7207 */ /* 0x000fe20002000000 */
[----:B------:R-:W-:Y:S01]  /*0900*/  IMAD.IADD R29, R6, 0x1, R29 ;  /* 0x00000001061d7824 */ /* 0x000fe200078e021d */
[----:B------:R-:W-:-:S04]  /*0910*/  FSEL R23, |R28|, R23, P1 ;  /* 0x000000171c177208 */ /* 0x000fc80000800200 */
[----:B------:R-:W-:Y:S02]  /*0920*/  SEL R26, R29, R26, P5 ;  /* 0x0000001a1d1a7207 */ /* 0x000fe40002800000 */
[----:B------:R-:W-:Y:S02]  /*0930*/  IADD3 R29, PT, PT, R6, R29, RZ ;  /* 0x0000001d061d7210 */ /* 0x000fe40007ffe0ff */
[-C--:B------:R-:W-:Y:S02]  /*0940*/  FSETP.GT.AND P2, PT, |R16|, R23.reuse, PT ;  /* 0x000000171000720b */ /* 0x080fe40003f44200 */
[----:B------:R-:W-:Y:S01]  /*0950*/  SEL R26, R29, R26, P6 ;  /* 0x0000001a1d1a7207 */ /* 0x000fe20003000000 */
[----:B------:R-:W-:Y:S01]  /*0960*/  IMAD.IADD R29, R6, 0x1, R29 ;  /* 0x00000001061d7824 */ /* 0x000fe200078e021d */
[----:B------:R-:W-:-:S04]  /*0970*/  FSEL R16, |R16|, R23, P2 ;  /* 0x0000001710107208 */ /* 0x000fc80001000200 */
[----:B------:R-:W-:Y:S01]  /*0980*/  SEL R26, R29, R26, P1 ;  /* 0x0000001a1d1a7207 */ /* 0x000fe20000800000 */
[----:B------:R-:W-:Y:S01]  /*0990*/  IMAD.IADD R29, R6, 0x1, R29 ;  /* 0x00000001061d7824 */ /* 0x000fe200078e021d */
[----:B----4-:R-:W-:-:S04]  /*09a0*/  FSETP.GT.AND P3, PT, |R7|, R16, PT ;  /* 0x000000100700720b */ /* 0x010fc80003f64200 */
[----:B------:R-:W-:Y:S02]  /*09b0*/  FSEL R7, |R7|, R16, P3 ;  /* 0x0000001007077208 */ /* 0x000fe40001800200 */
[----:B------:R-:W-:Y:S01]  /*09c0*/  SEL R26, R29, R26, P2 ;  /* 0x0000001a1d1a7207 */ /* 0x000fe20001000000 */
[----:B------:R-:W-:Y:S01]  /*09d0*/  IMAD.IADD R29, R6, 0x1, R29 ;  /* 0x00000001061d7824 */ /* 0x000fe200078e021d */
[----:B------:R-:W-:-:S04]  /*09e0*/  FSETP.GT.AND P4, PT, |R22|, R7, PT ;  /* 0x000000071600720b */ /* 0x000fc80003f84200 */
[----:B------:R-:W-:Y:S01]  /*09f0*/  SEL R26, R29, R26, P3 ;  /* 0x0000001a1d1a7207 */ /* 0x000fe20001800000 */
[----:B------:R-:W-:Y:S01]  /*0a00*/  IMAD.IADD R29, R6, 0x1, R29 ;  /* 0x00000001061d7824 */ /* 0x000fe200078e021d */
[----:B------:R-:W-:Y:S01]  /*0a10*/  FSEL R7, |R22|, R7, P4 ;  /* 0x0000000716077208 */ /* 0x000fe20002000200 */
[----:B------:R-:W-:-:S03]  /*0a20*/  VIADD R5, R5, 0x10 ;  /* 0x0000001005057836 */ /* 0x000fc60000000000 */
[----:B------:R-:W-:Y:S01]  /*0a30*/  SEL R26, R29, R26, P4 ;  /* 0x0000001a1d1a7207 */ /* 0x000fe20002000000 */
[----:B------:R-:W-:Y:S02]  /*0a40*/  IMAD.IADD R29, R6, 0x1, R29 ;  /* 0x00000001061d7824 */ /* 0x000fe400078e021d */
[C---:B------:R-:W-:Y:S02]  /*0a50*/  IMAD R9, R2.reuse, 0x800, R9 ;  /* 0x0000080002097824 */ /* 0x040fe400078e0209 */
[C---:B------:R-:W-:Y:S02]  /*0a60*/  IMAD R23, R2.reuse, 0x800, R17 ;  /* 0x0000080002177824 */ /* 0x040fe400078e0211 */
[----:B------:R-:W-:Y:S01]  /*0a70*/  IMAD R27, R2, 0x800, R27 ;  /* 0x00000800021b7824 */ /* 0x000fe200078e021b */
[----:B--2---:R-:W-:-:S04]  /*0a80*/  FSETP.GT.AND P1, PT, |R10|, R7, PT ;  /* 0x000000070a00720b */ /* 0x004fc80003f24200 */
[----:B------:R-:W-:Y:S02]  /*0a90*/  FSEL R7, |R10|, R7, P1 ;  /* 0x000000070a077208 */ /* 0x000fe40000800200 */
[----:B------:R-:W-:Y:S02]  /*0aa0*/  SEL R26, R29, R26, P1 ;  /* 0x0000001a1d1a7207 */ /* 0x000fe40000800000 */
[----:B------:R-:W-:Y:S02]  /*0ab0*/  ISETP.GE.AND P1, PT, R5, -0xc, PT ;  /* 0xfffffff40500780c */ /* 0x000fe40003f26270 */
[----:B------:R-:W-:Y:S01]  /*0ac0*/  FSETP.GT.AND P2, PT, |R18|, R7, PT ;  /* 0x000000071200720b */ /* 0x000fe20003f44200 */
[----:B------:R-:W-:-:S03]  /*0ad0*/  IMAD.IADD R29, R6, 0x1, R29 ;  /* 0x00000001061d7824 */ /* 0x000fc600078e021d */
[----:B------:R-:W-:Y:S01]  /*0ae0*/  FSEL R7, |R18|, R7, P2 ;  /* 0x0000000712077208 */ /* 0x000fe20001000200 */
[----:B------:R-:W-:Y:S01]  /*0af0*/  IMAD.IADD R11, R6, 0x1, R29 ;  /* 0x00000001060b7824 */ /* 0x000fe200078e021d */
[----:B------:R-:W-:Y:S02]  /*0b00*/  SEL R26, R29, R26, P2 ;  /* 0x0000001a1d1a7207 */ /* 0x000fe40001000000 */
[----:B---3--:R-:W-:Y:S01]  /*0b10*/  FSETP.GT.AND P3, PT, |R20|, R7, PT ;  /* 0x000000071400720b */ /* 0x008fe20003f64200 */
[----:B------:R-:W-:-:S03]  /*0b20*/  IMAD R29, R2, 0x800, R25 ;  /* 0x00000800021d7824 */ /* 0x000fc600078e0219 */
[----:B------:R-:W-:Y:S02]  /*0b30*/  FSEL R10, |R20|, R7, P3 ;  /* 0x00000007140a7208 */ /* 0x000fe40001800200 */
[----:B------:R-:W-:Y:S01]  /*0b40*/  SEL R7, R11, R26, P3 ;  /* 0x0000001a0b077207 */ /* 0x000fe20001800000 */
[----:B------:R-:W-:Y:S01]  /*0b50*/  IMAD.IADD R11, R6, 0x1, R11 ;  /* 0x00000001060b7824 */ /* 0x000fe200078e020b */
[----:B------:R-:W-:Y:S06]  /*0b60*/  @!P1 BRA `(.L_x_65) ;  /* 0xfffffff800349947 */ /* 0x000fec000383ffff */
.L_x_64:
[----:B------:R-:W-:Y:S05]  /*0b70*/  BSYNC.RECONVERGENT B3 ;  /* 0x0000000000037941 */ /* 0x000fea0003800200 */
.L_x_63:
[----:B------:R-:W-:Y:S01]  /*0b80*/  IMAD.MOV R14, RZ, RZ, -R5 ;  /* 0x000000ffff0e7224 */ /* 0x000fe200078e0a05 */
[----:B------:R-:W-:Y:S04]  /*0b90*/  BSSY.RECONVERGENT B3, `(.L_x_66) ;  /* 0x000003e000037945 */ /* 0x000fe80003800200 */
[----:B------:R-:W-:-:S13]  /*0ba0*/  ISETP.GT.AND P1, PT, R14, 0x4, PT ;  /* 0x000000040e00780c */ /* 0x000fda0003f24270 */
[----:B------:R-:W-:Y:S05]  /*0bb0*/  @!P1 BRA `(.L_x_67) ;  /* 0x0000000000ec9947 */ /* 0x000fea0003800000 */
[----:B------:R-:W1:Y:S02]  /*0bc0*/  LDC.64 R14, c[0x0][0x3a0] ;  /* 0x0000e800ff0e7b82 */ /* 0x000e640000000a00 */
[----:B-1----:R-:W-:-:S05]  /*0bd0*/  IMAD.WIDE R20, R9, 0x4, R14 ;  /* 0x0000000409147825 */ /* 0x002fca00078e020e */
[----:B------:R1:W2:Y:S01]  /*0be0*/  LDG.E R25, desc[UR8][R20.64] ;  /* 0x0000000814197981 */ /* 0x0002a2000c1e1900 */
[----:B------:R-:W-:-:S05]  /*0bf0*/  IMAD.WIDE R18, R23, 0x4, R14 ;  /* 0x0000000417127825 */ /* 0x000fca00078e020e */
[----:B------:R3:W4:Y:S01]  /*0c00*/  LDG.E R26, desc[UR8][R18.64] ;  /* 0x00000008121a7981 */ /* 0x000722000c1e1900 */
[----:B-1----:R-:W-:-:S05]  /*0c10*/  IMAD.WIDE R20, R29, 0x4, R14 ;  /* 0x000000041d147825 */ /* 0x002fca00078e020e */
[----:B------:R1:W5:Y:S01]  /*0c20*/  LDG.E R24, desc[UR8][R20.64] ;  /* 0x0000000814187981 */ /* 0x000362000c1e1900 */
[----:B------:R-:W-:-:S04]  /*0c30*/  IMAD.WIDE R16, R27, 0x4, R14 ;  /* 0x000000041b107825 */ /* 0x000fc800078e020e */
[----:B------:R-:W-:Y:S02]  /*0c40*/  IMAD R9, R2, 0x800, R9 ;  /* 0x0000080002097824 */ /* 0x000fe400078e0209 */
[----:B------:R0:W4:Y:S02]  /*0c50*/  LDG.E R16, desc[UR8][R16.64] ;  /* 0x0000000810107981 */ /* 0x000124000c1e1900 */
[----:B---3--:R-:W-:-:S04]  /*0c60*/  IMAD.WIDE R18, R9, 0x4, R14 ;  /* 0x0000000409127825 */ /* 0x008fc800078e020e */
[----:B------:R-:W-:Y:S01]  /*0c70*/  IMAD R29, R2, 0x800, R29 ;  /* 0x00000800021d7824 */ /* 0x000fe200078e021d */
[----:B------:R-:W3:Y:S03]  /*0c80*/  LDG.E R28, desc[UR8][R18.64] ;  /* 0x00000008121c7981 */ /* 0x000ee6000c1e1900 */
[----:B-1----:R-:W-:-:S04]  /*0c90*/  IMAD.WIDE R20, R29, 0x4, R14 ;  /* 0x000000041d147825 */ /* 0x002fc800078e020e */
[----:B0-----:R-:W-:Y:S02]  /*0ca0*/  IMAD R17, R2, 0x800, R23 ;  /* 0x0000080002117824 */ /* 0x001fe400078e0217 */
[----:B------:R-:W3:Y:S02]  /*0cb0*/  LDG.E R20, desc[UR8][R20.64] ;  /* 0x0000000814147981 */ /* 0x000ee4000c1e1900 */
[----:B------:R-:W-:-:S04]  /*0cc0*/  IMAD.WIDE R22, R17, 0x4, R14 ;  /* 0x0000000411167825 */ /* 0x000fc800078e020e */
[----:B------:R-:W-:Y:S02]  /*0cd0*/  IMAD R27, R2, 0x800, R27 ;  /* 0x00000800021b7824 */ /* 0x000fe400078e021b */
[----:B------:R-:W3:Y:S02]  /*0ce0*/  LDG.E R22, desc[UR8][R22.64] ;  /* 0x0000000816167981 */ /* 0x000ee4000c1e1900 */
[----:B------:R-:W-:-:S06]  /*0cf0*/  IMAD.WIDE R14, R27, 0x4, R14 ;  /* 0x000000041b0e7825 */ /* 0x000fcc00078e020e */
[----:B------:R0:W3:Y:S02]  /*0d00*/  LDG.E R14, desc[UR8][R14.64] ;  /* 0x000000080e0e7981 */ /* 0x0000e4000c1e1900 */
[----:B0-----:R-:W-:Y:S02]  /*0d10*/  IMAD.IADD R15, R6, 0x1, R11 ;  /* 0x00000001060f7824 */ /* 0x001fe400078e020b */
[----:B------:R-:W-:Y:S02]  /*0d20*/  VIADD R5, R5, 0x8 ;  /* 0x0000000805057836 */ /* 0x000fe40000000000 */
[C---:B------:R-:W-:Y:S02]  /*0d30*/  IMAD R9, R2.reuse, 0x800, R9 ;  /* 0x0000080002097824 */ /* 0x040fe400078e0209 */
[C---:B------:R-:W-:Y:S02]  /*0d40*/  IMAD R29, R2.reuse, 0x800, R29 ;  /* 0x00000800021d7824 */ /* 0x040fe400078e021d */
[----:B------:R-:W-:-:S02]  /*0d50*/  IMAD R27, R2, 0x800, R27 ;  /* 0x00000800021b7824 */ /* 0x000fc400078e021b */
[----:B------:R-:W-:Y:S01]  /*0d60*/  IMAD R23, R2, 0x800, R17 ;  /* 0x0000080002177824 */ /* 0x000fe200078e0211 */
[----:B--2---:R-:W-:-:S04]  /*0d70*/  FSETP.GT.AND P0, PT, |R25|, R10, PT ;  /* 0x0000000a1900720b */ /* 0x004fc80003f04200 */
[----:B------:R-:W-:-:S04]  /*0d80*/  FSEL R25, |R25|, R10, P0 ;  /* 0x0000000a19197208 */ /* 0x000fc80000000200 */
[----:B-----5:R-:W-:-:S04]  /*0d90*/  FSETP.GT.AND P1, PT, |R24|, R25, PT ;  /* 0x000000191800720b */ /* 0x020fc80003f24200 */
[----:B------:R-:W-:-:S04]  /*0da0*/  FSEL R25, |R24|, R25, P1 ;  /* 0x0000001918197208 */ /* 0x000fc80000800200 */
[----:B----4-:R-:W-:-:S04]  /*0db0*/  FSETP.GT.AND P2, PT, |R26|, R25, PT ;  /* 0x000000191a00720b */ /* 0x010fc80003f44200 */
[----:B------:R-:W-:-:S04]  /*0dc0*/  FSEL R25, |R26|, R25, P2 ;  /* 0x000000191a197208 */ /* 0x000fc80001000200 */
[----:B------:R-:W-:-:S04]  /*0dd0*/  FSETP.GT.AND P3, PT, |R16|, R25, PT ;  /* 0x000000191000720b */ /* 0x000fc80003f64200 */
[----:B------:R-:W-:Y:S01]  /*0de0*/  FSEL R25, |R16|, R25, P3 ;  /* 0x0000001910197208 */ /* 0x000fe20001800200 */
[----:B------:R-:W-:Y:S01]  /*0df0*/  IMAD.IADD R10, R6, 0x1, R15 ;  /* 0x00000001060a7824 */ /* 0x000fe200078e020f */
[----:B------:R-:W-:Y:S02]  /*0e00*/  SEL R7, R11, R7, P0 ;  /* 0x000000070b077207 */ /* 0x000fe40000000000 */
[----:B---3--:R-:W-:Y:S01]  /*0e10*/  FSETP.GT.AND P4, PT, |R28|, R25, PT ;  /* 0x000000191c00720b */ /* 0x008fe20003f84200 */
[----:B------:R-:W-:Y:S01]  /*0e20*/  IMAD.IADD R11, R6, 0x1, R10 ;  /* 0x00000001060b7824 */ /* 0x000fe200078e020a */
[----:B------:R-:W-:Y:S02]  /*0e30*/  SEL R7, R15, R7, P1 ;  /* 0x000000070f077207 */ /* 0x000fe40000800000 */
[----:B------:R-:W-:Y:S02]  /*0e40*/  FSEL R25, |R28|, R25, P4 ;  /* 0x000000191c197208 */ /* 0x000fe40002000200 */
[----:B------:R-:W-:Y:S01]  /*0e50*/  SEL R7, R10, R7, P2 ;  /* 0x000000070a077207 */ /* 0x000fe20001000000 */
[----:B------:R-:W-:Y:S01]  /*0e60*/  IMAD.IADD R10, R6, 0x1, R11 ;  /* 0x00000001060a7824 */ /* 0x000fe200078e020b */
[----:B------:R-:W-:-:S02]  /*0e70*/  FSETP.GT.AND P0, PT, |R20|, R25, PT ;  /* 0x000000191400720b */ /* 0x000fc40003f04200 */
[----:B------:R-:W-:Y:S01]  /*0e80*/  SEL R7, R11, R7, P3 ;  /* 0x000000070b077207 */ /* 0x000fe20001800000 */
[----:B------:R-:W-:Y:S01]  /*0e90*/  IMAD.IADD R11, R6, 0x1, R10 ;  /* 0x00000001060b7824 */ /* 0x000fe200078e020a */
[----:B------:R-:W-:Y:S02]  /*0ea0*/  FSEL R25, |R20|, R25, P0 ;  /* 0x0000001914197208 */ /* 0x000fe40000000200 */
[----:B------:R-:W-:Y:S02]  /*0eb0*/  SEL R7, R10, R7, P4 ;  /* 0x000000070a077207 */ /* 0x000fe40002000000 */
[----:B------:R-:W-:Y:S02]  /*0ec0*/  FSETP.GT.AND P1, PT, |R22|, R25, PT ;  /* 0x000000191600720b */ /* 0x000fe40003f24200 */
[----:B------:R-:W-:Y:S02]  /*0ed0*/  IADD3 R15, PT, PT, R6, R11, RZ ;  /* 0x0000000b060f7210 */ /* 0x000fe40007ffe0ff */
[----:B------:R-:W-:-:S02]  /*0ee0*/  FSEL R25, |R22|, R25, P1 ;  /* 0x0000001916197208 */ /* 0x000fc40000800200 */
[----:B------:R-:W-:Y:S01]  /*0ef0*/  SEL R7, R11, R7, P0 ;  /* 0x000000070b077207 */ /* 0x000fe20000000000 */
[----:B------:R-:W-:Y:S01]  /*0f00*/  IMAD.IADD R11, R6, 0x1, R15 ;  /* 0x00000001060b7824 */ /* 0x000fe200078e020f */
[C---:B------:R-:W-:Y:S02]  /*0f10*/  FSETP.GT.AND P2, PT, |R14|.reuse, R25, PT ;  /* 0x000000190e00720b */ /* 0x040fe40003f44200 */
[----:B------:R-:W-:Y:S02]  /*0f20*/  SEL R7, R15, R7, P1 ;  /* 0x000000070f077207 */ /* 0x000fe40000800000 */
[----:B------:R-:W-:Y:S02]  /*0f30*/  FSEL R10, |R14|, R25, P2 ;  /* 0x000000190e0a7208 */ /* 0x000fe40001000200 */
[----:B------:R-:W-:Y:S01]  /*0f40*/  SEL R7, R11, R7, P2 ;  /* 0x000000070b077207 */ /* 0x000fe20001000000 */
[----:B------:R-:W-:Y:S01]  /*0f50*/  IMAD.IADD R11, R6, 0x1, R11 ;  /* 0x00000001060b7824 */ /* 0x000fe200078e020b */
[----:B------:R-:W-:-:S13]  /*0f60*/  PLOP3.LUT P0, PT, PT, PT, PT, 0x8, 0x80 ;  /* 0x000000000080781c */ /* 0x000fda0003f0e170 */
.L_x_67:
[----:B------:R-:W-:Y:S05]  /*0f70*/  BSYNC.RECONVERGENT B3 ;  /* 0x0000000000037941 */ /* 0x000fea0003800200 */
.L_x_66:
[----:B------:R-:W-:-:S13]  /*0f80*/  ISETP.NE.OR P0, PT, R5, RZ, P0 ;  /* 0x000000ff0500720c */ /* 0x000fda0000705670 */
[----:B------:R-:W-:Y:S05]  /*0f90*/  @!P0 BREAK.RELIABLE B0 ;  /* 0x0000000000008942 */ /* 0x000fea0003800100 */
[----:B------:R-:W-:Y:S05]  /*0fa0*/  @!P0 BRA `(.L_x_60) ;  /* 0x0000000000808947 */ /* 0x000fea0003800000 */
.L_x_62:
[----:B------:R-:W-:Y:S05]  /*0fb0*/  BSYNC.RELIABLE B0 ;  /* 0x0000000000007941 */ /* 0x000fea0003800100 */
.L_x_61:
[----:B0-----:R-:W-:-:S04]  /*0fc0*/  IMAD.WIDE R20, R9, 0x4, R12 ;  /* 0x0000000409147825 */ /* 0x001fc800078e020c */
[--C-:B------:R-:W-:Y:S02]  /*0fd0*/  IMAD.WIDE R18, R29, 0x4, R12.reuse ;  /* 0x000000041d127825 */ /* 0x100fe400078e020c */
[----:B------:R-:W2:Y:S02]  /*0fe0*/  LDG.E R21, desc[UR8][R20.64] ;  /* 0x0000000814157981 */ /* 0x000ea4000c1e1900 */
[--C-:B------:R-:W-:Y:S02]  /*0ff0*/  IMAD.WIDE R16, R23, 0x4, R12.reuse ;  /* 0x0000000417107825 */ /* 0x100fe400078e020c */
[----:B------:R-:W3:Y:S02]  /*1000*/  LDG.E R19, desc[UR8][R18.64] ;  /* 0x0000000812137981 */ /* 0x000ee4000c1e1900 */
[----:B------:R-:W-:Y:S02]  /*1010*/  IMAD.WIDE R14, R27, 0x4, R12 ;  /* 0x000000041b0e7825 */ /* 0x000fe400078e020c */
[----:B------:R-:W4:Y:S04]  /*1020*/  LDG.E R17, desc[UR8][R16.64] ;  /* 0x0000000810117981 */ /* 0x000f28000c1e1900 */
[----:B------:R-:W5:Y:S01]  /*1030*/  LDG.E R15, desc[UR8][R14.64] ;  /* 0x000000080e0f7981 */ /* 0x000f62000c1e1900 */
[----:B------:R-:W-:-:S02]  /*1040*/  VIADD R5, R5, 0x4 ;  /* 0x0000000405057836 */ /* 0x000fc40000000000 */
[C---:B------:R-:W-:Y:S02]  /*1050*/  IMAD R9, R2.reuse, 0x800, R9 ;  /* 0x0000080002097824 */ /* 0x040fe400078e0209 */
[C---:B------:R-:W-:Y:S02]  /*1060*/  IMAD R29, R2.reuse, 0x800, R29 ;  /* 0x00000800021d7824 */ /* 0x040fe400078e021d */
[C---:B------:R-:W-:Y:S02]  /*1070*/  IMAD R23, R2.reuse, 0x800, R23 ;  /* 0x0000080002177824 */ /* 0x040fe400078e0217 */
[----:B------:R-:W-:Y:S01]  /*1080*/  IMAD R27, R2, 0x800, R27 ;  /* 0x00000800021b7824 */ /* 0x000fe200078e021b */
[----:B--2---:R-:W-:-:S04]  /*1090*/  FSETP.GT.AND P0, PT, |R21|, R10, PT ;  /* 0x0000000a1500720b */ /* 0x004fc80003f04200 */
[----:B------:R-:W-:Y:S02]  /*10a0*/  FSEL R10, |R21|, R10, P0 ;  /* 0x0000000a150a7208 */ /* 0x000fe40000000200 */
[----:B------:R-:W-:Y:S01]  /*10b0*/  SEL R7, R11, R7, P0 ;  /* 0x000000070b077207 */ /* 0x000fe20000000000 */
[----:B------:R-:W-:Y:S01]  /*10c0*/  IMAD.IADD R11, R6, 0x1, R11 ;  /* 0x00000001060b7824 */ /* 0x000fe200078e020b */
[----:B---3--:R-:W-:-:S04]  /*10d0*/  FSETP.GT.AND P1, PT, |R19|, R10, PT ;  /* 0x0000000a1300720b */ /* 0x008fc80003f24200 */
[----:B------:R-:W-:Y:S02]  /*10e0*/  FSEL R10, |R19|, R10, P1 ;  /* 0x0000000a130a7208 */ /* 0x000fe40000800200 */
[----:B------:R-:W-:Y:S01]  /*10f0*/  SEL R7, R11, R7, P1 ;  /* 0x000000070b077207 */ /* 0x000fe20000800000 */
[----:B------:R-:W-:Y:S01]  /*1100*/  IMAD.IADD R11, R6, 0x1, R11 ;  /* 0x00000001060b7824 */ /* 0x000fe200078e020b */
[----:B------:R-:W-:Y:S02]  /*1110*/  ISETP.NE.AND P1, PT, R5, RZ, PT ;  /* 0x000000ff0500720c */ /* 0x000fe40003f25270 */
[----:B----4-:R-:W-:-:S04]  /*1120*/  FSETP.GT.AND P2, PT, |R17|, R10, PT ;  /* 0x0000000a1100720b */ /* 0x010fc80003f44200 */
[----:B------:R-:W-:Y:S02]  /*1130*/  FSEL R10, |R17|, R10, P2 ;  /* 0x0000000a110a7208 */ /* 0x000fe40001000200 */
[----:B------:R-:W-:Y:S01]  /*1140*/  SEL R7, R11, R7, P2 ;  /* 0x000000070b077207 */ /* 0x000fe20001000000 */
[----:B------:R-:W-:Y:S01]  /*1150*/  IMAD.IADD R11, R6, 0x1, R11 ;  /* 0x00000001060b7824 */ /* 0x000fe200078e020b */
[----:B-----5:R-:W-:-:S04]  /*1160*/  FSETP.GT.AND P0, PT, |R15|, R10, PT ;  /* 0x0000000a0f00720b */ /* 0x020fc80003f04200 */
[----:B------:R-:W-:Y:S01]  /*1170*/  SEL R7, R11, R7, P0 ;  /* 0x000000070b077207 */ /* 0x000fe20000000000 */
[----:B------:R-:W-:Y:S01]  /*1180*/  IMAD.IADD R11, R6, 0x1, R11 ;  /* 0x00000001060b7824 */ /* 0x000fe200078e020b */
[----:B------:R-:W-:Y:S01]  /*1190*/  FSEL R10, |R15|, R10, P0 ;  /* 0x0000000a0f0a7208 */ /* 0x000fe20000000200 */
[----:B------:R-:W-:Y:S06]  /*11a0*/  @P1 BRA `(.L_x_61) ;  /* 0xfffffffc00841947 */ /* 0x000fec000383ffff */
.L_x_60:
[----:B------:R-:W-:Y:S05]  /*11b0*/  BSYNC.RECONVERGENT B1 ;  /* 0x0000000000017941 */ /* 0x000fea0003800200 */
.L_x_59:
[----:B------:R-:W-:-:S13]  /*11c0*/  ISETP.NE.AND P0, PT, R8, RZ, PT ;  /* 0x000000ff0800720c */ /* 0x000fda0003f05270 */
[----:B------:R-:W-:Y:S05]  /*11d0*/  @!P0 BRA `(.L_x_58) ;  /* 0x0000000000348947 */ /* 0x000fea0003800000 */
[----:B0-----:R-:W0:Y:S01]  /*11e0*/  LDC.64 R12, c[0x0][0x3a0] ;  /* 0x0000e800ff0c7b82 */ /* 0x001e220000000a00 */
[----:B------:R-:W-:Y:S02]  /*11f0*/  IMAD.MOV R14, RZ, RZ, -R8 ;  /* 0x000000ffff0e7224 */ /* 0x000fe400078e0a08 */
[----:B------:R-:W-:-:S07]  /*1200*/  IMAD.SHL.U32 R5, R11, 0x2, RZ ;  /* 0x000000020b057824 */ /* 0x000fce00078e00ff */
.L_x_68:
[----:B0-----:R-:W-:-:S06]  /*1210*/  IMAD.WIDE R8, R5, 0x4, R12 ;  /* 0x0000000405087825 */ /* 0x001fcc00078e020c */
[----:B------:R-:W2:Y:S01]  /*1220*/  LDG.E R9, desc[UR8][R8.64] ;  /* 0x0000000808097981 */ /* 0x000ea2000c1e1900 */
[----:B------:R-:W-:Y:S02]  /*1230*/  VIADD R14, R14, 0x1 ;  /* 0x000000010e0e7836 */ /* 0x000fe40000000000 */
[----:B------:R-:W-:-:S03]  /*1240*/  IMAD R5, R2, 0x200, R5 ;  /* 0x0000020002057824 */ /* 0x000fc600078e0205 */
[----:B------:R-:W-:Y:S02]  /*1250*/  ISETP.NE.AND P1, PT, R14, RZ, PT ;  /* 0x000000ff0e00720c */ /* 0x000fe40003f25270 */
[----:B--2---:R-:W-:-:S04]  /*1260*/  FSETP.GT.AND P0, PT, |R9|, R10, PT ;  /* 0x0000000a0900720b */ /* 0x004fc80003f04200 */
[----:B------:R-:W-:Y:S01]  /*1270*/  SEL R7, R11, R7, P0 ;  /* 0x000000070b077207 */ /* 0x000fe20000000000 */
[----:B------:R-:W-:Y:S01]  /*1280*/  IMAD.IADD R11, R6, 0x1, R11 ;  /* 0x00000001060b7824 */ /* 0x000fe200078e020b */
[----:B------:R-:W-:-:S05]  /*1290*/  FSEL R10, |R9|, R10, P0 ;  /* 0x0000000a090a7208 */ /* 0x000fca0000000200 */
[----:B------:R-:W-:Y:S05]  /*12a0*/  @P1 BRA `(.L_x_68) ;  /* 0xfffffffc00d81947 */ /* 0x000fea000383ffff */
.L_x_58:
[----:B------:R-:W-:Y:S05]  /*12b0*/  BSYNC.RECONVERGENT B2 ;  /* 0x0000000000027941 */ /* 0x000fea0003800200 */
.L_x_57:
[----:B------:R-:W-:Y:S05]  /*12c0*/  WARPSYNC.ALL ;  /* 0x0000000000007948 */ /* 0x000fea0003800000 */
[----:B------:R-:W1:Y:S01]  /*12d0*/  S2UR UR6, SR_CgaCtaId ;  /* 0x00000000000679c3 */ /* 0x000e620000008800 */
[----:B------:R-:W-:Y:S01]  /*12e0*/  UMOV UR4, 0x400 ;  /* 0x0000040000047882 */ /* 0x000fe20000000000 */
[C---:B------:R-:W-:Y:S01]  /*12f0*/  ISETP.GT.U32.AND P6, PT, R3.reuse, 0x7f, PT ;  /* 0x0000007f0300780c */ /* 0x040fe20003fc4070 */
[----:B------:R-:W-:Y:S01]  /*1300*/  UIADD3 UR5, UPT, UPT, UR4, 0x400, URZ ;  /* 0x0000040004057890 */ /* 0x000fe2000fffe0ff */
[----:B------:R-:W-:Y:S01]  /*1310*/  BSSY.RECONVERGENT B0, `(.L_x_69) ;  /* 0x0000015000007945 */ /* 0x000fe20003800200 */
[----:B------:R-:W-:-:S02]  /*1320*/  ISETP.GT.U32.AND P5, PT, R3, 0x3f, PT ;  /* 0x0000003f0300780c */ /* 0x000fc40003fa4070 */
[C---:B------:R-:W-:Y:S02]  /*1330*/  ISETP.GT.U32.AND P4, PT, R3.reuse, 0x1f, PT ;  /* 0x0000001f0300780c */ /* 0x040fe40003f84070 */
[C---:B------:R-:W-:Y:S02]  /*1340*/  ISETP.GT.U32.AND P3, PT, R3.reuse, 0xf, PT ;  /* 0x0000000f0300780c */ /* 0x040fe40003f64070 */
[C---:B------:R-:W-:Y:S02]  /*1350*/  ISETP.GT.U32.AND P2, PT, R3.reuse, 0x7, PT ;  /* 0x000000070300780c */ /* 0x040fe40003f44070 */
[C---:B------:R-:W-:Y:S02]  /*1360*/  ISETP.GT.U32.AND P1, PT, R3.reuse, 0x3, PT ;  /* 0x000000030300780c */ /* 0x040fe40003f24070 */
[----:B------:R-:W-:Y:S01]  /*1370*/  ISETP.GT.U32.AND P0, PT, R3, 0x1, PT ;  /* 0x000000010300780c */ /* 0x000fe20003f04070 */
[----:B-1----:R-:W-:Y:S02]  /*1380*/  ULEA UR4, UR6, UR4, 0x18 ;  /* 0x0000000406047291 */ /* 0x002fe4000f8ec0ff */
[----:B------:R-:W-:-:S04]  /*1390*/  ULEA UR5, UR6, UR5, 0x18 ;  /* 0x0000000506057291 */ /* 0x000fc8000f8ec0ff */
[C---:B------:R-:W-:Y:S02]  /*13a0*/  LEA R5, R3.reuse, UR4, 0x2 ;  /* 0x0000000403057c11 */ /* 0x040fe4000f8e10ff */
[----:B------:R-:W-:-:S03]  /*13b0*/  LEA R2, R3, UR5, 0x2 ;  /* 0x0000000503027c11 */ /* 0x000fc6000f8e10ff */
[----:B------:R1:W-:Y:S04]  /*13c0*/  STS [R5], R10 ;  /* 0x0000000a05007388 */ /* 0x0003e80000000800 */
[----:B------:R1:W-:Y:S01]  /*13d0*/  STS [R2], R7 ;  /* 0x0000000702007388 */ /* 0x0003e20000000800 */
[----:B------:R-:W-:Y:S06]  /*13e0*/  BAR.SYNC.DEFER_BLOCKING 0x0 ;  /* 0x0000000000007b1d */ /* 0x000fec0000010000 */
[----:B------:R-:W-:Y:S05]  /*13f0*/  @P6 BRA `(.L_x_70) ;  /* 0x0000000000186947 */ /* 0x000fea0003800000 */
[----:B------:R-:W-:Y:S04]  /*1400*/  LDS R6, [R5] ;  /* 0x0000000005067984 */ /* 0x000fe80000000800 */
[----:B-1----:R-:W1:Y:S02]  /*1410*/  LDS R7, [R5+0x200] ;  /* 0x0002000005077984 */ /* 0x002e640000000800 */
[----:B-1----:R-:W-:-:S13]  /*1420*/  FSETP.GEU.AND P6, PT, R6, R7, PT ;  /* 0x000000070600720b */ /* 0x002fda0003fce000 */
[----:B------:R-:W-:Y:S04]  /*1430*/  @!P6 STS [R5], R7 ;  /* 0x000000070500e388 */ /* 0x000fe80000000800 */
[----:B------:R-:W1:Y:S04]  /*1440*/  @!P6 LDS R9, [R2+0x200] ;  /* 0x000200000209e984 */ /* 0x000e680000000800 */
[----:B-1----:R2:W-:Y:S02]  /*1450*/  @!P6 STS [R2], R9 ;  /* 0x000000090200e388 */ /* 0x0025e40000000800 */
.L_x_70:
[----:B------:R-:W-:Y:S05]  /*1460*/  BSYNC.RECONVERGENT B0 ;  /* 0x0000000000007941 */ /* 0x000fea0003800200 */
.L_x_69:
[----:B------:R-:W-:Y:S01]  /*1470*/  BAR.SYNC.DEFER_BLOCKING 0x0 ;  /* 0x0000000000007b1d */ /* 0x000fe20000010000 */
[----:B------:R-:W-:-:S05]  /*1480*/  ISETP.NE.AND P6, PT, R3, RZ, PT ;  /* 0x000000ff0300720c */ /* 0x000fca0003fc5270 */
[----:B------:R-:W-:Y:S04]  /*1490*/  BSSY.RECONVERGENT B0, `(.L_x_71) ;  /* 0x0000008000007945 */ /* 0x000fe80003800200 */
[----:B------:R-:W-:Y:S05]  /*14a0*/  @P5 BRA `(.L_x_72) ;  /* 0x0000000000185947 */ /* 0x000fea0003800000 */
[----:B------:R-:W-:Y:S04]  /*14b0*/  LDS R3, [R5] ;  /* 0x0000000005037984 */ /* 0x000fe80000000800 */
[----:B------:R-:W3:Y:S02]  /*14c0*/  LDS R6, [R5+0x100] ;  /* 0x0001000005067984 */ /* 0x000ee40000000800 */
[----:B---3--:R-:W-:-:S13]  /*14d0*/  FSETP.GEU.AND P5, PT, R3, R6, PT ;  /* 0x000000060300720b */ /* 0x008fda0003fae000 */
[----:B------:R-:W-:Y:S04]  /*14e0*/  @!P5 STS [R5], R6 ;  /* 0x000000060500d388 */ /* 0x000fe80000000800 */
[----:B------:R-:W3:Y:S04]  /*14f0*/  @!P5 LDS R3, [R2+0x100] ;  /* 0x000100000203d984 */ /* 0x000ee80000000800 */
[----:B---3--:R3:W-:Y:S02]  /*1500*/  @!P5 STS [R2], R3 ;  /* 0x000000030200d388 */ /* 0x0087e40000000800 */
.L_x_72:
[----:B------:R-:W-:Y:S05]  /*1510*/  BSYNC.RECONVERGENT B0 ;  /* 0x0000000000007941 */ /* 0x000fea0003800200 */
.L_x_71:
[----:B------:R-:W-:Y:S06]  /*1520*/  BAR.SYNC.DEFER_BLOCKING 0x0 ;  /* 0x0000000000007b1d */ /* 0x000fec0000010000 */
[----:B------:R-:W-:Y:S04]  /*1530*/  BSSY.RECONVERGENT B0, `(.L_x_73) ;  /* 0x0000008000007945 */ /* 0x000fe80003800200 */
[----:B------:R-:W-:Y:S05]  /*1540*/  @P4 BRA `(.L_x_74) ;  /* 0x0000000000184947 */ /* 0x000fea0003800000 */
[----:B---3--:R-:W-:Y:S04]  /*1550*/  LDS R3, [R5] ;  /* 0x0000000005037984 */ /* 0x008fe80000000800 */
[----:B------:R-:W3:Y:S02]  /*1560*/  LDS R6, [R5+0x80] ;  /* 0x0000800005067984 */ /* 0x000ee40000000800 */
[----:B---3--:R-:W-:-:S13]  /*1570*/  FSETP.GEU.AND P4, PT, R3, R6, PT ;  /* 0x000000060300720b */ /* 0x008fda0003f8e000 */
[----:B------:R-:W-:Y:S04]  /*1580*/  @!P4 STS [R5], R6 ;  /* 0x000000060500c388 */ /* 0x000fe80000000800 */
[----:B------:R-:W3:Y:S04]  /*1590*/  @!P4 LDS R3, [R2+0x80] ;  /* 0x000080000203c984 */ /* 0x000ee80000000800 */
[----:B---3--:R4:W-:Y:S02]  /*15a0*/  @!P4 STS [R2], R3 ;  /* 0x000000030200c388 */ /* 0x0089e40000000800 */
.L_x_74:
[----:B------:R-:W-:Y:S05]  /*15b0*/  BSYNC.RECONVERGENT B0 ;  /* 0x0000000000007941 */ /* 0x000fea0003800200 */
.L_x_73:
[----:B------:R-:W-:Y:S06]  /*15c0*/  BAR.SYNC.DEFER_BLOCKING 0x0 ;  /* 0x0000000000007b1d */ /* 0x000fec0000010000 */
[----:B------:R-:W-:Y:S04]  /*15d0*/  BSSY.RECONVERGENT B0, `(.L_x_75) ;  /* 0x0000008000007945 */ /* 0x000fe80003800200 */
[----:B------:R-:W-:Y:S05]  /*15e0*/  @P3 BRA `(.L_x_76) ;  /* 0x0000000000183947 */ /* 0x000fea0003800000 */
[----:B---34-:R-:W-:Y:S04]  /*15f0*/  LDS R3, [R5] ;  /* 0x0000000005037984 */ /* 0x018fe80000000800 */
[----:B------:R-:W3:Y:S02]  /*1600*/  LDS R6, [R5+0x40] ;  /* 0x0000400005067984 */ /* 0x000ee40000000800 */
[----:B---3--:R-:W-:-:S13]  /*1610*/  FSETP.GEU.AND P3, PT, R3, R6, PT ;  /* 0x000000060300720b */ /* 0x008fda0003f6e000 */
[----:B------:R-:W-:Y:S04]  /*1620*/  @!P3 STS [R5], R6 ;  /* 0x000000060500b388 */ /* 0x000fe80000000800 */
[----:B------:R-:W3:Y:S04]  /*1630*/  @!P3 LDS R3, [R2+0x40] ;  /* 0x000040000203b984 */ /* 0x000ee80000000800 */
[----:B---3--:R3:W-:Y:S02]  /*1640*/  @!P3 STS [R2], R3 ;  /* 0x000000030200b388 */ /* 0x0087e40000000800 */
.L_x_76:
[----:B------:R-:W-:Y:S05]  /*1650*/  BSYNC.RECONVERGENT B0 ;  /* 0x0000000000007941 */ /* 0x000fea0003800200 */
.L_x_75:
        /* <DEDUP_REMOVED lines=9> */
.L_x_78:
[----:B------:R-:W-:Y:S05]  /*16f0*/  BSYNC.RECONVERGENT B0 ;  /* 0x0000000000007941 */ /* 0x000fea0003800200 */
.L_x_77:
        /* <DEDUP_REMOVED lines=9> */
.L_x_80:
[----:B------:R-:W-:Y:S05]  /*1790*/  BSYNC.RECONVERGENT B0 ;  /* 0x0000000000007941 */ /* 0x000fea0003800200 */
.L_x_79:
        /* <DEDUP_REMOVED lines=9> */
.L_x_82:
[----:B------:R-:W-:Y:S05]  /*1830*/  BSYNC.RECONVERGENT B0 ;  /* 0x0000000000007941 */ /* 0x000fea0003800200 */
.L_x_81:
[----:B------:R-:W-:Y:S06]  /*1840*/  BAR.SYNC.DEFER_BLOCKING 0x0 ;  /* 0x0000000000007b1d */ /* 0x000fec0000010000 */
[----:B------:R-:W-:Y:S04]  /*1850*/  BSSY.RECONVERGENT B0, `(.L_x_83) ;  /* 0x0000008000007945 */ /* 0x000fe80003800200 */
[----:B------:R-:W-:Y:S05]  /*1860*/  @P6 BRA `(.L_x_84) ;  /* 0x0000000000186947 */ /* 0x000fea0003800000 */
[----:B---34-:R-:W-:Y:S04]  /*1870*/  LDS R3, [R5] ;  /* 0x0000000005037984 */ /* 0x018fe80000000800 */
[----:B------:R-:W3:Y:S02]  /*1880*/  LDS R6, [UR4+0x4] ;  /* 0x00000404ff067984 */ /* 0x000ee40008000800 */
[----:B---3--:R-:W-:-:S13]  /*1890*/  FSETP.GEU.AND P0, PT, R3, R6, PT ;  /* 0x000000060300720b */ /* 0x008fda0003f0e000 */
[----:B------:R-:W-:Y:S04]  /*18a0*/  @!P0 STS [R5], R6 ;  /* 0x0000000605008388 */ /* 0x000fe80000000800 */
[----:B------:R-:W3:Y:S04]  /*18b0*/  @!P0 LDS R3, [UR4+0x404] ;  /* 0x00040404ff038984 */ /* 0x000ee80008000800 */
[----:B---3--:R3:W-:Y:S02]  /*18c0*/  @!P0 STS [R2], R3 ;  /* 0x0000000302008388 */ /* 0x0087e40000000800 */
.L_x_84:
[----:B------:R-:W-:Y:S05]  /*18d0*/  BSYNC.RECONVERGENT B0 ;  /* 0x0000000000007941 */ /* 0x000fea0003800200 */
.L_x_83:
[----:B------:R-:W-:Y:S06]  /*18e0*/  BAR.SYNC.DEFER_BLOCKING 0x0 ;  /* 0x0000000000007b1d */ /* 0x000fec0000010000 */
[----:B------:R-:W-:Y:S05]  /*18f0*/  @P6 EXIT ;  /* 0x000000000000694d */ /* 0x000fea0003800000 */
[----:B-1----:R-:W1:Y:S01]  /*1900*/  LDS R5, [UR4] ;  /* 0x00000004ff057984 */ /* 0x002e620008000800 */
[----:B--234-:R-:W2:Y:S01]  /*1910*/  LDC.64 R2, c[0x0][0x390] ;  /* 0x0000e400ff027b82 */ /* 0x01cea20000000a00 */
[C---:B------:R-:W-:Y:S02]  /*1920*/  ISETP.NE.AND P0, PT, R0.reuse, RZ, PT ;  /* 0x000000ff0000720c */ /* 0x040fe40003f05270 */
[----:B------:R-:W3:Y:S05]  /*1930*/  LDS R9, [UR4+0x400] ;  /* 0x00040004ff097984 */ /* 0x000eea0008000800 */
[----:B------:R-:W4:Y:S01]  /*1940*/  LDC.64 R6, c[0x0][0x398] ;  /* 0x0000e600ff067b82 */ /* 0x000f220000000a00 */
[----:B--2---:R-:W-:-:S04]  /*1950*/  IMAD.WIDE.U32 R2, R0, 0x4, R2 ;  /* 0x0000000400027825 */ /* 0x004fc800078e0002 */
[----:B----4-:R-:W-:Y:S01]  /*1960*/  IMAD.WIDE.U32 R6, R0, 0x4, R6 ;  /* 0x0000000400067825 */ /* 0x010fe200078e0006 */
[----:B-1----:R1:W-:Y:S04]  /*1970*/  STG.E desc[UR8][R2.64], R5 ;  /* 0x0000000502007986 */ /* 0x0023e8000c101908 */
[----:B---3--:R1:W-:Y:S01]  /*1980*/  STG.E desc[UR8][R6.64], R9 ;  /* 0x0000000906007986 */ /* 0x0083e2000c101908 */
[----:B------:R-:W-:Y:S05]  /*1990*/  @P0 EXIT ;  /* 0x000000000000094d */ /* 0x000fea0003800000 */
[----:B-1----:R-:W1:Y:S01]  /*19a0*/  LDC.64 R2, c[0x0][0x3a0] ;  /* 0x0000e800ff027b82 */ /* 0x002e620000000a00 */
[----:B------:R-:W-:-:S04]  /*19b0*/  IMAD.SHL.U32 R5, R4, 0x2, RZ ;  /* 0x0000000204057824 */ /* 0x000fc800078e00ff */
[----:B-1----:R-:W-:-:S06]  /*19c0*/  IMAD.WIDE R2, R5, 0x4, R2 ;  /* 0x0000000405027825 */ /* 0x002fcc00078e0202 */
[----:B------:R-:W2:Y:S01]  /*19d0*/  LDG.E R3, desc[UR8][R2.64+-0x8] ;  /* 0xfffff80802037981 */ /* 0x000ea2000c1e1900 */
[----:B------:R-:W2:Y:S03]  /*19e0*/  LDC.64 R4, c[0x0][0x388] ;  /* 0x0000e200ff047b82 */ /* 0x000ea60000000a00 */
[----:B--2---:R-:W-:Y:S01]  /*19f0*/  STG.E desc[UR8][R4.64], R3 ;  /* 0x0000000304007986 */ /* 0x004fe2000c101908 */
[----:B------:R-:W-:Y:S05]  /*1a00*/  EXIT ;  /* 0x000000000000794d */ /* 0x000fea0003800000 */
.L_x_85:
        /* <DEDUP_REMOVED lines=15> */
.L_x_96:


//--------------------- .text.computeCrossCorr    --------------------------
	.section	.text.computeCrossCorr,"ax",@progbits
	.align	128
        .global         computeCrossCorr
        .type           computeCrossCorr,@function
        .size           computeCrossCorr,(.L_x_97 - computeCrossCorr)
        .other          computeCrossCorr,@"STO_CUDA_ENTRY STV_DEFAULT"
computeCrossCorr:
.text.computeCrossCorr:
[----:B------:R-:W-:Y:S01]  /*0000*/  LDC R1, c[0x0][0x37c] ;  /* 0x0000df00ff017b82 */ /* 0x000fe20000000800 */
[----:B------:R-:W0:Y:S01]  /*0010*/  S2R R7, SR_TID.X ;  /* 0x0000000000077919 */ /* 0x000e220000002100 */
[----:B------:R-:W1:Y:S01]  /*0020*/  LDCU.64 UR4, c[0x0][0x380] ;  /* 0x00007000ff0477ac */ /* 0x000e620008000a00 */
[----:B------:R-:W0:Y:S01]  /*0030*/  S2R R2, SR_CTAID.X ;  /* 0x0000000000027919 */ /* 0x000e220000002500 */
[----:B------:R-:W2:Y:S01]  /*0040*/  S2R R0, SR_TID.Y ;  /* 0x0000000000007919 */ /* 0x000ea20000002200 */
[----:B------:R-:W2:Y:S01]  /*0050*/  S2R R3, SR_CTAID.Y ;  /* 0x0000000000037919 */ /* 0x000ea20000002600 */
[----:B0-----:R-:W-:-:S04]  /*0060*/  LEA R7, R2, R7, 0x5 ;  /* 0x0000000702077211 */ /* 0x001fc800078e28ff */
[----:B-1----:R-:W-:Y:S02]  /*0070*/  ISETP.GE.AND P0, PT, R7, UR5, PT ;  /* 0x0000000507007c0c */ /* 0x002fe4000bf06270 */
[----:B--2---:R-:W-:-:S04]  /*0080*/  LEA R0, R3, R0, 0x4 ;  /* 0x0000000003007211 */ /* 0x004fc800078e20ff */
[----:B------:R-:W-:-:S13]  /*0090*/  ISETP.GE.OR P0, PT, R0, UR4, P0 ;  /* 0x0000000400007c0c */ /* 0x000fda0008706670 */
[----:B------:R-:W-:Y:S05]  /*00a0*/  @P0 EXIT ;  /* 0x000000000000094d */ /* 0x000fea0003800000 */
[----:B------:R-:W-:Y:S01]  /*00b0*/  ULEA.HI UR4, UR5, UR5, URZ, 0x1 ;  /* 0x0000000505047291 */ /* 0x000fe2000f8f08ff */
[----:B------:R-:W0:Y:S01]  /*00c0*/  LDC.64 R2, c[0x0][0x390] ;  /* 0x0000e400ff027b82 */ /* 0x000e220000000a00 */
[----:B------:R-:W-:Y:S01]  /*00d0*/  IMAD R8, R0, UR5, R7 ;  /* 0x0000000500087c24 */ /* 0x000fe2000f8e0207 */
[----:B------:R-:W1:Y:S01]  /*00e0*/  LDCU.64 UR6, c[0x0][0x358] ;  /* 0x00006b00ff0677ac */ /* 0x000e620008000a00 */
[----:B------:R-:W-:-:S05]  /*00f0*/  USHF.R.S32.HI UR4, URZ, 0x1, UR4 ;  /* 0x00000001ff047899 */ /* 0x000fca0008011404 */
[----:B------:R-:W2:Y:S01]  /*0100*/  LDC.64 R4, c[0x0][0x398] ;  /* 0x0000e600ff047b82 */ /* 0x000ea20000000a00 */
[----:B------:R-:W-:Y:S01]  /*0110*/  ISETP.GT.AND P0, PT, R7, UR4, PT ;  /* 0x0000000407007c0c */ /* 0x000fe2000bf04270 */
[----:B------:R-:W-:-:S12]  /*0120*/  IMAD R0, R0, UR4, R0 ;  /* 0x0000000400007c24 */ /* 0x000fd8000f8e0200 */
[----:B------:R-:W-:-:S04]  /*0130*/  @P0 IADD3 R7, PT, PT, -R7, UR5, RZ ;  /* 0x0000000507070c10 */ /* 0x000fc8000fffe1ff */
[----:B------:R-:W-:-:S04]  /*0140*/  IADD3 R0, PT, PT, R7, R0, RZ ;  /* 0x0000000007007210 */ /* 0x000fc80007ffe0ff */
[----:B------:R-:W-:-:S05]  /*0150*/  SHF.L.U32 R7, R0, 0x1, RZ ;  /* 0x0000000100077819 */ /* 0x000fca00000006ff */
[----:B0-----:R-:W-:-:S04]  /*0160*/  IMAD.WIDE R2, R7, 0x4, R2 ;  /* 0x0000000407027825 */ /* 0x001fc800078e0202 */
[----:B--2---:R-:W-:Y:S01]  /*0170*/  IMAD.WIDE R4, R7, 0x4, R4 ;  /* 0x0000000407047825 */ /* 0x004fe200078e0204 */
[----:B-1----:R-:W2:Y:S01]  /*0180*/  LDG.E R9, desc[UR6][R2.64+0x4] ;  /* 0x0000040602097981 */ /* 0x002ea2000c1e1900 */
[----:B------:R-:W0:Y:S03]  /*0190*/  LDC.64 R6, c[0x0][0x388] ;  /* 0x0000e200ff067b82 */ /* 0x000e260000000a00 */
[----:B------:R-:W3:Y:S04]  /*01a0*/  LDG.E R10, desc[UR6][R4.64+0x4] ;  /* 0x00000406040a7981 */ /* 0x000ee8000c1e1900 */
[----:B------:R-:W4:Y:S04]  /*01b0*/  LDG.E R0, desc[UR6][R2.64] ;  /* 0x0000000602007981 */ /* 0x000f28000c1e1900 */
[----:B------:R-:W5:Y:S01]  /*01c0*/  LDG.E R11, desc[UR6][R4.64] ;  /* 0x00000006040b7981 */ /* 0x000f62000c1e1900 */
[----:B------:R-:W-:-:S05]  /*01d0*/  SHF.L.U32 R15, R8, 0x1, RZ ;  /* 0x00000001080f7819 */ /* 0x000fca00000006ff */
[----:B0-----:R-:W-:Y:S01]  /*01e0*/  IMAD.WIDE R6, R15, 0x4, R6 ;  /* 0x000000040f067825 */ /* 0x001fe200078e0206 */
[----:B--2---:R-:W-:Y:S02]  /*01f0*/  FSEL R12, R9, -R9, P0 ;  /* 0x80000009090c7208 */ /* 0x004fe40000000000 */
[----:B---3--:R-:W-:-:S05]  /*0200*/  FSEL R9, -R10, R10, P0 ;  /* 0x0000000a0a097208 */ /* 0x008fca0000000100 */
[-C--:B------:R-:W-:Y:S01]  /*0210*/  FMUL R13, R12, R9.reuse ;  /* 0x000000090c0d7220 */ /* 0x080fe20000400000 */
[----:B----4-:R-:W-:-:S03]  /*0220*/  FMUL R8, R0, R9 ;  /* 0x0000000900087220 */ /* 0x010fc60000400000 */
[----:B-----5:R-:W-:Y:S01]  /*0230*/  FFMA R13, R0, R11, -R13 ;  /* 0x0000000b000d7223 */ /* 0x020fe2000000080d */
[----:B------:R-:W-:-:S04]  /*0240*/  FFMA R11, R11, R12, R8 ;  /* 0x0000000c0b0b7223 */ /* 0x000fc80000000008 */
[----:B------:R-:W-:Y:S04]  /*0250*/  STG.E desc[UR6][R6.64], R13 ;  /* 0x0000000d06007986 */ /* 0x000fe8000c101906 */
[----:B------:R-:W-:Y:S01]  /*0260*/  STG.E desc[UR6][R6.64+0x4], R11 ;  /* 0x0000040b06007986 */ /* 0x000fe2000c101906 */
[----:B------:R-:W-:Y:S05]  /*0270*/  EXIT ;  /* 0x000000000000794d */ /* 0x000fea0003800000 */
.L_x_86:
        /* <DEDUP_REMOVED lines=16> */
.L_x_97:


//--------------------- .text.toComplexAndFlip2   --------------------------
	.section	.text.toComplexAndFlip2,"ax",@progbits
	.align	128
        .global         toComplexAndFlip2
        .type           toComplexAndFlip2,@function
        .size           toComplexAndFlip2,(.L_x_98 - toComplexAndFlip2)
        .other          toComplexAndFlip2,@"STO_CUDA_ENTRY STV_DEFAULT"
toComplexAndFlip2:
.text.toComplexAndFlip2:
        /* <DEDUP_REMOVED lines=11> */
[----:B------:R-:W0:Y:S01]  /*00b0*/  LDC.64 R2, c[0x0][0x398] ;  /* 0x0000e600ff027b82 */ /* 0x000e220000000a00 */
[----:B------:R-:W1:Y:S01]  /*00c0*/  LDCU.64 UR4, c[0x0][0x358] ;  /* 0x00006b00ff0477ac */ /* 0x000e620008000a00 */
[----:B------:R-:W-:-:S06]  /*00d0*/  IMAD R9, R0, UR7, R11 ;  /* 0x0000000700097c24 */ /* 0x000fcc000f8e020b */
[----:B------:R-:W2:Y:S08]  /*00e0*/  LDC.64 R4, c[0x0][0x388] ;  /* 0x0000e200ff047b82 */ /* 0x000eb00000000a00 */
[----:B------:R-:W3:Y:S01]  /*00f0*/  LDC.64 R6, c[0x0][0x3a0] ;  /* 0x0000e800ff067b82 */ /* 0x000ee20000000a00 */
[----:B0-----:R-:W-:-:S05]  /*0100*/  IMAD.WIDE R2, R9, 0x4, R2 ;  /* 0x0000000409027825 */ /* 0x001fca00078e0202 */
[----:B-1----:R-:W4:Y:S01]  /*0110*/  LDG.E R13, desc[UR4][R2.64] ;  /* 0x00000004020d7981 */ /* 0x002f22000c1e1900 */
[----:B------:R-:W-:-:S04]  /*0120*/  IMAD.SHL.U32 R15, R9, 0x2, RZ ;  /* 0x00000002090f7824 */ /* 0x000fc800078e00ff */
[----:B--2---:R-:W-:-:S05]  /*0130*/  IMAD.WIDE R4, R15, 0x4, R4 ;  /* 0x000000040f047825 */ /* 0x004fca00078e0204 */
[----:B------:R-:W-:Y:S01]  /*0140*/  STG.E desc[UR4][R4.64+0x4], RZ ;  /* 0x000004ff04007986 */ /* 0x000fe2000c101904 */
[----:B---3--:R-:W-:Y:S01]  /*0150*/  IMAD.WIDE R6, R9, 0x4, R6 ;  /* 0x0000000409067825 */ /* 0x008fe200078e0206 */
[----:B------:R-:W-:Y:S01]  /*0160*/  LOP3.LUT R0, RZ, R0, RZ, 0x33, !PT ;  /* 0x00000000ff007212 */ /* 0x000fe200078e33ff */
[----:B------:R-:W0:Y:S03]  /*0170*/  LDC.64 R8, c[0x0][0x390] ;  /* 0x0000e400ff087b82 */ /* 0x000e260000000a00 */
[----:B------:R-:W-:Y:S01]  /*0180*/  IADD3 R0, PT, PT, R0, UR6, RZ ;  /* 0x0000000600007c10 */ /* 0x000fe2000fffe0ff */
[----:B----4-:R-:W-:Y:S04]  /*0190*/  STG.E desc[UR4][R4.64], R13 ;  /* 0x0000000d04007986 */ /* 0x010fe8000c101904 */
[----:B------:R-:W2:Y:S01]  /*01a0*/  LDG.E R7, desc[UR4][R6.64] ;  /* 0x0000000406077981 */ /* 0x000ea2000c1e1900 */
[----:B------:R-:W-:Y:S01]  /*01b0*/  IMAD R0, R0, UR7, RZ ;  /* 0x0000000700007c24 */ /* 0x000fe2000f8e02ff */
[----:B------:R-:W-:-:S04]  /*01c0*/  LOP3.LUT R11, RZ, R11, RZ, 0x33, !PT ;  /* 0x0000000bff0b7212 */ /* 0x000fc800078e33ff */
[----:B------:R-:W-:-:S05]  /*01d0*/  IADD3 R0, PT, PT, R0, UR7, R11 ;  /* 0x0000000700007c10 */ /* 0x000fca000fffe00b */
[----:B------:R-:W-:-:S04]  /*01e0*/  IMAD.SHL.U32 R3, R0, 0x2, RZ ;  /* 0x0000000200037824 */ /* 0x000fc800078e00ff */
[----:B0-----:R-:W-:-:S05]  /*01f0*/  IMAD.WIDE R2, R3, 0x4, R8 ;  /* 0x0000000403027825 */ /* 0x001fca00078e0208 */
[----:B------:R-:W-:Y:S04]  /*0200*/  STG.E desc[UR4][R2.64+0x4], RZ ;  /* 0x000004ff02007986 */ /* 0x000fe8000c101904 */
[----:B--2---:R-:W-:Y:S01]  /*0210*/  STG.E desc[UR4][R2.64], R7 ;  /* 0x0000000702007986 */ /* 0x004fe2000c101904 */
[----:B------:R-:W-:Y:S05]  /*0220*/  EXIT ;  /* 0x000000000000794d */ /* 0x000fea0003800000 */
.L_x_87:
        /* <DEDUP_REMOVED lines=13> */
.L_x_98:


//--------------------- .text.toComplexAndFlip    --------------------------
	.section	.text.toComplexAndFlip,"ax",@progbits
	.align	128
        .global         toComplexAndFlip
        .type           toComplexAndFlip,@function
        .size           toComplexAndFlip,(.L_x_99 - toComplexAndFlip)
        .other          toComplexAndFlip,@"STO_CUDA_ENTRY STV_DEFAULT"
toComplexAndFlip:
.text.toComplexAndFlip:
[----:B------:R-:W-:Y:S01]  /*0000*/  LDC R1, c[0x0][0x37c] ;  /* 0x0000df00ff017b82 */ /* 0x000fe20000000800 */
[----:B------:R-:W0:Y:S01]  /*0010*/  S2R R7, SR_TID.X ;  /* 0x0000000000077919 */ /* 0x000e220000002100 */
[----:B------:R-:W1:Y:S01]  /*0020*/  LDCU.64 UR6, c[0x0][0x380] ;  /* 0x00007000ff0677ac */ /* 0x000e620008000a00 */
[----:B------:R-:W0:Y:S01]  /*0030*/  S2R R2, SR_CTAID.X ;  /* 0x0000000000027919 */ /* 0x000e220000002500 */
[----:B------:R-:W2:Y:S01]  /*0040*/  S2R R0, SR_TID.Y ;  /* 0x0000000000007919 */ /* 0x000ea20000002200 */
[----:B------:R-:W2:Y:S01]  /*0050*/  S2R R3, SR_CTAID.Y ;  /* 0x0000000000037919 */ /* 0x000ea20000002600 */
[----:B0-----:R-:W-:-:S05]  /*0060*/  IMAD R7, R2, 0x20, R7 ;  /* 0x0000002002077824 */ /* 0x001fca00078e0207 */
[----:B-1----:R-:W-:Y:S01]  /*0070*/  ISETP.GE.AND P0, PT, R7, UR7, PT ;  /* 0x0000000707007c0c */ /* 0x002fe2000bf06270 */
[----:B--2---:R-:W-:-:S05]  /*0080*/  IMAD R0, R3, 0x10, R0 ;  /* 0x0000001003007824 */ /* 0x004fca00078e0200 */
[----:B------:R-:W-:-:S13]  /*0090*/  ISETP.GE.OR P0, PT, R0, UR6, P0 ;  /* 0x0000000600007c0c */ /* 0x000fda0008706670 */
[----:B------:R-:W-:Y:S05]  /*00a0*/  @P0 EXIT ;  /* 0x000000000000094d */ /* 0x000fea0003800000 */
[----:B------:R-:W0:Y:S01]  /*00b0*/  LDC.64 R2, c[0x0][0x390] ;  /* 0x0000e400ff027b82 */ /* 0x000e220000000a00 */
[----:B------:R-:W1:Y:S01]  /*00c0*/  LDCU.64 UR4, c[0x0][0x358] ;  /* 0x00006b00ff0477ac */ /* 0x000e620008000a00 */
[----:B------:R-:W-:-:S04]  /*00d0*/  IMAD R5, R0, UR7, R7 ;  /* 0x0000000700057c24 */ /* 0x000fc8000f8e0207 */
[----:B0-----:R-:W-:Y:S01]  /*00e0*/  IMAD.WIDE R2, R5, 0x4, R2 ;  /* 0x0000000405027825 */ /* 0x001fe200078e0202 */
[----:B------:R-:W-:Y:S01]  /*00f0*/  LOP3.LUT R0, RZ, R0, RZ, 0x33, !PT ;  /* 0x00000000ff007212 */ /* 0x000fe200078e33ff */
[----:B------:R-:W0:Y:S04]  /*0100*/  LDC.64 R4, c[0x0][0x388] ;  /* 0x0000e200ff047b82 */ /* 0x000e280000000a00 */
[----:B-1----:R-:W2:Y:S01]  /*0110*/  LDG.E R3, desc[UR4][R2.64] ;  /* 0x0000000402037981 */ /* 0x002ea2000c1e1900 */
[----:B------:R-:W-:Y:S02]  /*0120*/  IADD3 R0, PT, PT, R0, UR6, RZ ;  /* 0x0000000600007c10 */ /* 0x000fe4000fffe0ff */
[----:B------:R-:W-:-:S03]  /*0130*/  LOP3.LUT R7, RZ, R7, RZ, 0x33, !PT ;  /* 0x00000007ff077212 */ /* 0x000fc600078e33ff */
[----:B------:R-:W-:-:S05]  /*0140*/  IMAD R0, R0, UR7, RZ ;  /* 0x0000000700007c24 */ /* 0x000fca000f8e02ff */
[----:B------:R-:W-:-:S04]  /*0150*/  IADD3 R7, PT, PT, R0, UR7, R7 ;  /* 0x0000000700077c10 */ /* 0x000fc8000fffe007 */
[----:B------:R-:W-:-:S05]  /*0160*/  SHF.L.U32 R7, R7, 0x1, RZ ;  /* 0x0000000107077819 */ /* 0x000fca00000006ff */
[----:B0-----:R-:W-:-:S05]  /*0170*/  IMAD.WIDE R4, R7, 0x4, R4 ;  /* 0x0000000407047825 */ /* 0x001fca00078e0204 */
[----:B------:R-:W-:Y:S04]  /*0180*/  STG.E desc[UR4][R4.64+0x4], RZ ;  /* 0x000004ff04007986 */ /* 0x000fe8000c101904 */
[----:B--2---:R-:W-:Y:S01]  /*0190*/  STG.E desc[UR4][R4.64], R3 ;  /* 0x0000000304007986 */ /* 0x004fe2000c101904 */
[----:B------:R-:W-:Y:S05]  /*01a0*/  EXIT ;  /* 0x000000000000794d */ /* 0x000fea0003800000 */
.L_x_88:
        /* <DEDUP_REMOVED lines=13> */
.L_x_99:


//--------------------- .text.toComplex           --------------------------
	.section	.text.toComplex,"ax",@progbits
	.align	128
        .global         toComplex
        .type           toComplex,@function
        .size           toComplex,(.L_x_100 - toComplex)
        .other          toComplex,@"STO_CUDA_ENTRY STV_DEFAULT"
toComplex:
.text.toComplex:
        /* <DEDUP_REMOVED lines=14> */
[----:B------:R-:W2:Y:S01]  /*00e0*/  LDC.64 R4, c[0x0][0x388] ;  /* 0x0000e200ff047b82 */ /* 0x000ea20000000a00 */
[----:B0-----:R-:W-:-:S06]  /*00f0*/  IMAD.WIDE R2, R7, 0x4, R2 ;  /* 0x0000000407027825 */ /* 0x001fcc00078e0202 */
[----:B-1----:R-:W3:Y:S01]  /*0100*/  LDG.E R3, desc[UR4][R2.64] ;  /* 0x0000000402037981 */ /* 0x002ee2000c1e1900 */
[----:B------:R-:W-:-:S05]  /*0110*/  SHF.L.U32 R7, R7, 0x1, RZ ;  /* 0x0000000107077819 */ /* 0x000fca00000006ff */
[----:B--2---:R-:W-:-:S05]  /*0120*/  IMAD.WIDE R4, R7, 0x4, R4 ;  /* 0x0000000407047825 */ /* 0x004fca00078e0204 */
[----:B------:R-:W-:Y:S04]  /*0130*/  STG.E desc[UR4][R4.64+0x4], RZ ;  /* 0x000004ff04007986 */ /* 0x000fe8000c101904 */
[----:B---3--:R-:W-:Y:S01]  /*0140*/  STG.E desc[UR4][R4.64], R3 ;  /* 0x0000000304007986 */ /* 0x008fe2000c101904 */
[----:B------:R-:W-:Y:S05]  /*0150*/  EXIT ;  /* 0x000000000000794d */ /* 0x000fea0003800000 */
.L_x_89:
        /* <DEDUP_REMOVED lines=10> */
.L_x_100:


//--------------------- .nv.shared.reserved.0     --------------------------
	.section	.nv.shared.reserved.0,"aw",@nobits
	.weak		__nv_reservedSMEM_offset_0_alias
	.size		__nv_reservedSMEM_offset_0_alias, 0, 64
	.other		__nv_reservedSMEM_offset_0_alias,@"STO_CUDA_RESERVED_SHARED STV_DEFAULT"
__nv_reservedSMEM_offset_0_alias:
	.zero		0
	.zero		64


//--------------------- .nv.shared.maxlocFloats   --------------------------
	.section	.nv.shared.maxlocFloats,"aw",@nobits
	.sectionflags	@""
	.align	4
.nv.shared.maxlocFloats:
	.zero		3072


//--------------------- .nv.shared.sumDoubles     --------------------------
	.section	.nv.shared.sumDoubles,"aw",@nobits
	.sectionflags	@""
	.align	8
.nv.shared.sumDoubles:
	.zero		3072


//--------------------- .nv.shared.computeEnergy  --------------------------
	.section	.nv.shared.computeEnergy,"aw",@nobits
	.sectionflags	@""
	.align	8
.nv.shared.computeEnergy:
	.zero		3072


//--------------------- .nv.shared.findPeak       --------------------------
	.section	.nv.shared.findPeak,"aw",@nobits
	.sectionflags	@""
	.align	4
.nv.shared.findPeak:
	.zero		3072


//--------------------- .nv.constant0.computePCE  --------------------------
	.section	.nv.constant0.computePCE,"a",@progbits
	.sectionflags	@""
	.align	4
.nv.constant0.computePCE:
	.zero		920


//--------------------- .nv.constant0.maxlocFloats --------------------------
	.section	.nv.constant0.maxlocFloats,"a",@progbits
	.sectionflags	@""
	.align	4
.nv.constant0.maxlocFloats:
	.zero		932


//--------------------- .nv.constant0.sumDoubles  --------------------------
	.section	.nv.constant0.sumDoubles,"a",@progbits
	.sectionflags	@""
	.align	4
.nv.constant0.sumDoubles:
	.zero		916


//--------------------- .nv.constant0.computeEnergy --------------------------
	.section	.nv.constant0.computeEnergy,"a",@progbits
	.sectionflags	@""
	.align	4
.nv.constant0.computeEnergy:
	.zero		928


//--------------------- .nv.constant0.findPeak    --------------------------
	.section	.nv.constant0.findPeak,"a",@progbits
	.sectionflags	@""
	.align	4
.nv.constant0.findPeak:
	.zero		936


//--------------------- .nv.constant0.computeCrossCorr --------------------------
	.section	.nv.constant0.computeCrossCorr,"a",@progbits
	.sectionflags	@""
	.align	4
.nv.constant0.computeCrossCorr:
	.zero		928


//--------------------- .nv.constant0.toComplexAndFlip2 --------------------------
	.section	.nv.constant0.toComplexAndFlip2,"a",@progbits
	.sectionflags	@""
	.align	4
.nv.constant0.toComplexAndFlip2:
	.zero		936


//--------------------- .nv.constant0.toComplexAndFlip --------------------------
	.section	.nv.constant0.toComplexAndFlip,"a",@progbits
	.sectionflags	@""
	.align	4
.nv.constant0.toComplexAndFlip:
	.zero		920


//--------------------- .nv.constant0.toComplex   --------------------------
	.section	.nv.constant0.toComplex,"a",@progbits
	.sectionflags	@""
	.align	4
.nv.constant0.toComplex:
	.zero		920


//--------------------- SYMBOLS --------------------------

	.type		.nv.reservedSmem.offset0,@object
	.size		.nv.reservedSmem.offset0,0x4
	.type		.nv.reservedSmem.cap,@object
	.size		.nv.reservedSmem.cap,0x4
